//
// Generated by NVIDIA NVVM Compiler
//
// Compiler Build ID: CL-36424714
// Cuda compilation tools, release 13.0, V13.0.88
// Based on NVVM 20.0.0
//

.version 9.0
.target sm_100
.address_size 64

	// .globl	_Z7computefiifffffffffffffffffffffffPffffffff
.extern .func  (.param .b32 func_retval0) vprintf
(
	.param .b64 vprintf_param_0,
	.param .b64 vprintf_param_1
)
;
.global .align 1 .b8 $str[7] = {37, 46, 49, 55, 103, 10};
.global .align 4 .b8 __cudart_i2opi_f[24] = {65, 144, 67, 60, 153, 149, 98, 219, 192, 221, 52, 245, 209, 87, 39, 252, 41, 21, 68, 78, 110, 131, 249, 162};

.visible .entry _Z7computefiifffffffffffffffffffffffPffffffff(
	.param .f32 _Z7computefiifffffffffffffffffffffffPffffffff_param_0,
	.param .u32 _Z7computefiifffffffffffffffffffffffPffffffff_param_1,
	.param .u32 _Z7computefiifffffffffffffffffffffffPffffffff_param_2,
	.param .f32 _Z7computefiifffffffffffffffffffffffPffffffff_param_3,
	.param .f32 _Z7computefiifffffffffffffffffffffffPffffffff_param_4,
	.param .f32 _Z7computefiifffffffffffffffffffffffPffffffff_param_5,
	.param .f32 _Z7computefiifffffffffffffffffffffffPffffffff_param_6,
	.param .f32 _Z7computefiifffffffffffffffffffffffPffffffff_param_7,
	.param .f32 _Z7computefiifffffffffffffffffffffffPffffffff_param_8,
	.param .f32 _Z7computefiifffffffffffffffffffffffPffffffff_param_9,
	.param .f32 _Z7computefiifffffffffffffffffffffffPffffffff_param_10,
	.param .f32 _Z7computefiifffffffffffffffffffffffPffffffff_param_11,
	.param .f32 _Z7computefiifffffffffffffffffffffffPffffffff_param_12,
	.param .f32 _Z7computefiifffffffffffffffffffffffPffffffff_param_13,
	.param .f32 _Z7computefiifffffffffffffffffffffffPffffffff_param_14,
	.param .f32 _Z7computefiifffffffffffffffffffffffPffffffff_param_15,
	.param .f32 _Z7computefiifffffffffffffffffffffffPffffffff_param_16,
	.param .f32 _Z7computefiifffffffffffffffffffffffPffffffff_param_17,
	.param .f32 _Z7computefiifffffffffffffffffffffffPffffffff_param_18,
	.param .f32 _Z7computefiifffffffffffffffffffffffPffffffff_param_19,
	.param .f32 _Z7computefiifffffffffffffffffffffffPffffffff_param_20,
	.param .f32 _Z7computefiifffffffffffffffffffffffPffffffff_param_21,
	.param .f32 _Z7computefiifffffffffffffffffffffffPffffffff_param_22,
	.param .f32 _Z7computefiifffffffffffffffffffffffPffffffff_param_23,
	.param .f32 _Z7computefiifffffffffffffffffffffffPffffffff_param_24,
	.param .f32 _Z7computefiifffffffffffffffffffffffPffffffff_param_25,
	.param .u64 .ptr .align 1 _Z7computefiifffffffffffffffffffffffPffffffff_param_26,
	.param .f32 _Z7computefiifffffffffffffffffffffffPffffffff_param_27,
	.param .f32 _Z7computefiifffffffffffffffffffffffPffffffff_param_28,
	.param .f32 _Z7computefiifffffffffffffffffffffffPffffffff_param_29,
	.param .f32 _Z7computefiifffffffffffffffffffffffPffffffff_param_30,
	.param .f32 _Z7computefiifffffffffffffffffffffffPffffffff_param_31,
	.param .f32 _Z7computefiifffffffffffffffffffffffPffffffff_param_32,
	.param .f32 _Z7computefiifffffffffffffffffffffffPffffffff_param_33
)
{
	.local .align 8 .b8 	__local_depot0[40];
	.reg .b64 	%SP;
	.reg .b64 	%SPL;
	.reg .pred 	%p<55>;
	.reg .b32 	%r<81>;
	.reg .b32 	%f<273>;
	.reg .b64 	%rd<34>;
	.reg .b64 	%fd<4>;

	mov.u64 	%SPL, __local_depot0;
	cvta.local.u64 	%SP, %SPL;
	ld.param.f32 	%f262, [_Z7computefiifffffffffffffffffffffffPffffffff_param_0];
	ld.param.u32 	%r37, [_Z7computefiifffffffffffffffffffffffPffffffff_param_2];
	ld.param.f32 	%f35, [_Z7computefiifffffffffffffffffffffffPffffffff_param_3];
	ld.param.f32 	%f56, [_Z7computefiifffffffffffffffffffffffPffffffff_param_4];
	ld.param.f32 	%f38, [_Z7computefiifffffffffffffffffffffffPffffffff_param_12];
	ld.param.f32 	%f39, [_Z7computefiifffffffffffffffffffffffPffffffff_param_13];
	ld.param.f32 	%f40, [_Z7computefiifffffffffffffffffffffffPffffffff_param_14];
	ld.param.f32 	%f41, [_Z7computefiifffffffffffffffffffffffPffffffff_param_15];
	ld.param.f32 	%f46, [_Z7computefiifffffffffffffffffffffffPffffffff_param_20];
	ld.param.f32 	%f47, [_Z7computefiifffffffffffffffffffffffPffffffff_param_23];
	ld.param.f32 	%f48, [_Z7computefiifffffffffffffffffffffffPffffffff_param_24];
	ld.param.f32 	%f49, [_Z7computefiifffffffffffffffffffffffPffffffff_param_25];
	ld.param.u64 	%rd10, [_Z7computefiifffffffffffffffffffffffPffffffff_param_26];
	ld.param.f32 	%f50, [_Z7computefiifffffffffffffffffffffffPffffffff_param_28];
	ld.param.f32 	%f51, [_Z7computefiifffffffffffffffffffffffPffffffff_param_29];
	ld.param.f32 	%f52, [_Z7computefiifffffffffffffffffffffffPffffffff_param_30];
	ld.param.f32 	%f54, [_Z7computefiifffffffffffffffffffffffPffffffff_param_32];
	cvta.to.global.u64 	%rd1, %rd10;
	add.u64 	%rd2, %SPL, 0;
	add.f32 	%f57, %f56, 0f60CE15CC;
	add.f32 	%f1, %f57, 0fE455014C;
	mul.f32 	%f58, %f1, 0f3F22F983;
	cvt.rni.s32.f32 	%r73, %f58;
	cvt.rn.f32.s32 	%f59, %r73;
	fma.rn.f32 	%f60, %f59, 0fBFC90FDA, %f1;
	fma.rn.f32 	%f61, %f59, 0fB3A22168, %f60;
	fma.rn.f32 	%f260, %f59, 0fA7C234C5, %f61;
	abs.f32 	%f3, %f1;
	setp.ltu.f32 	%p1, %f3, 0f47CE4780;
	@%p1 bra 	$L__BB0_8;
	setp.neu.f32 	%p2, %f3, 0f7F800000;
	@%p2 bra 	$L__BB0_3;
	mov.f32 	%f64, 0f00000000;
	mul.rn.f32 	%f260, %f1, %f64;
	mov.b32 	%r73, 0;
	bra.uni 	$L__BB0_8;
$L__BB0_3:
	mov.b32 	%r2, %f1;
	mov.b64 	%rd32, 0;
	mov.b32 	%r70, 0;
	mov.u64 	%rd14, __cudart_i2opi_f;
	shl.b32 	%r40, %r2, 8;
	or.b32  	%r41, %r40, -2147483648;
$L__BB0_4:
	.pragma "nounroll";
	mul.wide.u32 	%rd13, %r70, 4;
	add.s64 	%rd15, %rd14, %rd13;
	ld.global.nc.u32 	%r39, [%rd15];
	mad.wide.u32 	%rd16, %r39, %r41, %rd32;
	shr.u64 	%rd32, %rd16, 32;
	add.s64 	%rd17, %rd2, %rd13;
	st.local.u32 	[%rd17], %rd16;
	add.s32 	%r70, %r70, 1;
	setp.ne.s32 	%p3, %r70, 6;
	@%p3 bra 	$L__BB0_4;
	shr.u32 	%r42, %r2, 23;
	st.local.u32 	[%rd2+24], %rd32;
	and.b32  	%r5, %r42, 31;
	and.b32  	%r43, %r42, 224;
	add.s32 	%r44, %r43, -128;
	shr.u32 	%r45, %r44, 5;
	mul.wide.u32 	%rd18, %r45, 4;
	sub.s64 	%rd5, %rd2, %rd18;
	ld.local.u32 	%r71, [%rd5+24];
	ld.local.u32 	%r72, [%rd5+20];
	setp.eq.s32 	%p4, %r5, 0;
	@%p4 bra 	$L__BB0_7;
	shf.l.wrap.b32 	%r71, %r72, %r71, %r5;
	ld.local.u32 	%r46, [%rd5+16];
	shf.l.wrap.b32 	%r72, %r46, %r72, %r5;
$L__BB0_7:
	shr.u32 	%r47, %r71, 30;
	shf.l.wrap.b32 	%r48, %r72, %r71, 2;
	shl.b32 	%r49, %r72, 2;
	shr.u32 	%r50, %r48, 31;
	add.s32 	%r51, %r50, %r47;
	neg.s32 	%r52, %r51;
	setp.lt.s32 	%p5, %r2, 0;
	selp.b32 	%r73, %r52, %r51, %p5;
	xor.b32  	%r53, %r48, %r2;
	shr.s32 	%r54, %r48, 31;
	xor.b32  	%r55, %r54, %r48;
	xor.b32  	%r56, %r54, %r49;
	cvt.u64.u32 	%rd19, %r55;
	shl.b64 	%rd20, %rd19, 32;
	cvt.u64.u32 	%rd21, %r56;
	or.b64  	%rd22, %rd20, %rd21;
	cvt.rn.f64.s64 	%fd1, %rd22;
	mul.f64 	%fd2, %fd1, 0d3BF921FB54442D19;
	cvt.rn.f32.f64 	%f62, %fd2;
	neg.f32 	%f63, %f62;
	setp.lt.s32 	%p6, %r53, 0;
	selp.f32 	%f260, %f63, %f62, %p6;
$L__BB0_8:
	ld.param.u32 	%r66, [_Z7computefiifffffffffffffffffffffffPffffffff_param_1];
	mul.rn.f32 	%f65, %f260, %f260;
	and.b32  	%r58, %r73, 1;
	setp.eq.b32 	%p7, %r58, 1;
	selp.f32 	%f66, 0f3F800000, %f260, %p7;
	fma.rn.f32 	%f67, %f65, %f66, 0f00000000;
	fma.rn.f32 	%f68, %f65, 0f37CBAC00, 0fBAB607ED;
	selp.f32 	%f69, %f68, 0fB94D4153, %p7;
	selp.f32 	%f70, 0f3D2AAABB, 0f3C0885E4, %p7;
	fma.rn.f32 	%f71, %f69, %f65, %f70;
	selp.f32 	%f72, 0fBEFFFFFF, 0fBE2AAAA8, %p7;
	fma.rn.f32 	%f73, %f71, %f65, %f72;
	fma.rn.f32 	%f74, %f73, %f67, %f66;
	and.b32  	%r59, %r73, 2;
	setp.eq.s32 	%p8, %r59, 0;
	mov.f32 	%f75, 0f00000000;
	sub.f32 	%f76, %f75, %f74;
	selp.f32 	%f77, %f74, %f76, %p8;
	sub.f32 	%f78, %f35, %f77;
	setp.leu.f32 	%p9, %f262, %f78;
	setp.lt.s32 	%p10, %r66, 1;
	or.pred  	%p11, %p9, %p10;
	@%p11 bra 	$L__BB0_42;
	ld.param.f32 	%f259, [_Z7computefiifffffffffffffffffffffffPffffffff_param_33];
	ld.param.f32 	%f258, [_Z7computefiifffffffffffffffffffffffPffffffff_param_31];
	ld.param.f32 	%f257, [_Z7computefiifffffffffffffffffffffffPffffffff_param_19];
	ld.param.f32 	%f256, [_Z7computefiifffffffffffffffffffffffPffffffff_param_18];
	ld.param.f32 	%f255, [_Z7computefiifffffffffffffffffffffffPffffffff_param_17];
	ld.param.f32 	%f254, [_Z7computefiifffffffffffffffffffffffPffffffff_param_16];
	ld.param.f32 	%f253, [_Z7computefiifffffffffffffffffffffffPffffffff_param_6];
	ld.param.f32 	%f252, [_Z7computefiifffffffffffffffffffffffPffffffff_param_5];
	mul.f32 	%f79, %f252, %f253;
	abs.f32 	%f80, %f79;
	setp.gt.f32 	%p12, %f80, 0f3F800000;
	rcp.approx.ftz.f32 	%f81, %f80;
	selp.f32 	%f82, %f81, %f80, %p12;
	mul.f32 	%f83, %f82, %f82;
	fma.rn.f32 	%f84, %f83, 0f3B2090AA, 0fBC6BE14F;
	fma.rn.f32 	%f85, %f84, %f83, 0f3D23397E;
	fma.rn.f32 	%f86, %f85, %f83, 0fBD948A7A;
	fma.rn.f32 	%f87, %f86, %f83, 0f3DD76B21;
	fma.rn.f32 	%f88, %f87, %f83, 0fBE111E88;
	fma.rn.f32 	%f89, %f88, %f83, 0f3E4CAF60;
	fma.rn.f32 	%f90, %f89, %f83, 0fBEAAAA27;
	mul.f32 	%f91, %f83, %f90;
	fma.rn.f32 	%f92, %f91, %f82, %f82;
	neg.f32 	%f93, %f92;
	fma.rn.f32 	%f94, 0f3F6EE581, 0f3FD774EB, %f93;
	selp.f32 	%f95, %f94, %f92, %p12;
	setp.num.f32 	%p13, %f80, %f80;
	copysign.f32 	%f96, %f79, %f95;
	selp.f32 	%f7, %f96, %f95, %p13;
	add.f32 	%f97, %f38, 0f00000000;
	sub.f32 	%f8, %f97, %f39;
	mov.f32 	%f98, 0fD04A4F11;
	fma.rn.f32 	%f99, %f98, 0f7F800000, 0f7F800000;
	mul.f32 	%f100, %f99, 0fBEDE5BD9;
	fma.rn.f32 	%f9, %f100, 0f00000000, %f41;
	abs.f32 	%f10, %f9;
	fma.rn.f32 	%f11, %f10, 0fBF000000, 0f3F000000;
	div.rn.f32 	%f101, %f255, %f256;
	div.rn.f32 	%f102, %f257, %f46;
	add.f32 	%f103, %f101, %f102;
	mov.f32 	%f104, 0fFB8B59C5;
	div.rn.f32 	%f105, %f104, %f103;
	add.f32 	%f12, %f254, %f105;
	mul.f32 	%f106, %f47, 0f7B84E129;
	mul.f32 	%f107, %f106, 0f05B522F5;
	div.rn.f32 	%f108, %f48, %f49;
	sub.f32 	%f109, %f107, %f108;
	add.f32 	%f13, %f109, 0f5077A474;
	setp.lt.s32 	%p14, %r37, 1;
	mov.f32 	%f110, 0f7A02A1C9;
	div.rn.f32 	%f111, %f110, %f50;
	add.f32 	%f112, %f51, %f52;
	add.f32 	%f14, %f111, %f112;
	mul.f32 	%f113, %f258, 0f83DF7AFE;
	div.rn.f32 	%f114, %f54, %f259;
	add.f32 	%f115, %f114, 0f00000000;
	div.rn.f32 	%f15, %f113, %f115;
	@%p14 bra 	$L__BB0_26;
	and.b32  	%r14, %r37, 15;
	add.s32 	%r15, %r14, -1;
	and.b32  	%r16, %r37, 7;
	add.s32 	%r17, %r16, -1;
	and.b32  	%r18, %r37, 2147483632;
	and.b32  	%r19, %r37, 3;
	div.rn.f32 	%f16, %f14, %f15;
	neg.s32 	%r20, %r18;
	add.s64 	%rd6, %rd1, 32;
	mov.b32 	%r74, 0;
$L__BB0_11:
	setp.leu.f32 	%p44, %f262, %f7;
	@%p44 bra 	$L__BB0_25;
	setp.lt.u32 	%p45, %r37, 16;
	mov.b32 	%r77, 0;
	@%p45 bra 	$L__BB0_15;
	mov.u64 	%rd33, %rd6;
	mov.u32 	%r75, %r20;
$L__BB0_14:
	.pragma "nounroll";
	st.global.f32 	[%rd33+-32], %f14;
	st.global.f32 	[%rd33+-28], %f14;
	st.global.f32 	[%rd33+-24], %f14;
	st.global.f32 	[%rd33+-20], %f14;
	st.global.f32 	[%rd33+-16], %f14;
	st.global.f32 	[%rd33+-12], %f14;
	st.global.f32 	[%rd33+-8], %f14;
	st.global.f32 	[%rd33+-4], %f14;
	st.global.f32 	[%rd33], %f14;
	st.global.f32 	[%rd33+4], %f14;
	st.global.f32 	[%rd33+8], %f14;
	st.global.f32 	[%rd33+12], %f14;
	st.global.f32 	[%rd33+16], %f14;
	st.global.f32 	[%rd33+20], %f14;
	st.global.f32 	[%rd33+24], %f14;
	st.global.f32 	[%rd33+28], %f14;
	add.s32 	%r75, %r75, 16;
	add.s64 	%rd33, %rd33, 64;
	setp.eq.s32 	%p46, %r75, 0;
	mov.u32 	%r77, %r18;
	@%p46 bra 	$L__BB0_15;
	bra.uni 	$L__BB0_14;
$L__BB0_15:
	setp.eq.s32 	%p47, %r14, 0;
	mov.f32 	%f262, %f16;
	@%p47 bra 	$L__BB0_25;
	setp.lt.u32 	%p48, %r15, 7;
	@%p48 bra 	$L__BB0_18;
	mul.wide.u32 	%rd23, %r77, 4;
	add.s64 	%rd24, %rd1, %rd23;
	st.global.f32 	[%rd24], %f14;
	st.global.f32 	[%rd24+4], %f14;
	st.global.f32 	[%rd24+8], %f14;
	st.global.f32 	[%rd24+12], %f14;
	st.global.f32 	[%rd24+16], %f14;
	st.global.f32 	[%rd24+20], %f14;
	st.global.f32 	[%rd24+24], %f14;
	st.global.f32 	[%rd24+28], %f14;
	add.s32 	%r77, %r77, 8;
$L__BB0_18:
	setp.eq.s32 	%p49, %r16, 0;
	mov.f32 	%f262, %f16;
	@%p49 bra 	$L__BB0_25;
	setp.lt.u32 	%p50, %r17, 3;
	@%p50 bra 	$L__BB0_21;
	mul.wide.u32 	%rd25, %r77, 4;
	add.s64 	%rd26, %rd1, %rd25;
	st.global.f32 	[%rd26], %f14;
	st.global.f32 	[%rd26+4], %f14;
	st.global.f32 	[%rd26+8], %f14;
	st.global.f32 	[%rd26+12], %f14;
	add.s32 	%r77, %r77, 4;
$L__BB0_21:
	setp.eq.s32 	%p51, %r19, 0;
	mov.f32 	%f262, %f16;
	@%p51 bra 	$L__BB0_25;
	setp.eq.s32 	%p52, %r19, 1;
	mul.wide.u32 	%rd27, %r77, 4;
	add.s64 	%rd9, %rd1, %rd27;
	st.global.f32 	[%rd9], %f14;
	mov.f32 	%f262, %f16;
	@%p52 bra 	$L__BB0_25;
	setp.eq.s32 	%p53, %r19, 2;
	st.global.f32 	[%rd9+4], %f14;
	mov.f32 	%f262, %f16;
	@%p53 bra 	$L__BB0_25;
	st.global.f32 	[%rd9+8], %f14;
	mov.f32 	%f262, %f16;
$L__BB0_25:
	ld.param.u32 	%r69, [_Z7computefiifffffffffffffffffffffffPffffffff_param_1];
	add.s32 	%r74, %r74, 1;
	setp.eq.s32 	%p54, %r74, %r69;
	@%p54 bra 	$L__BB0_42;
	bra.uni 	$L__BB0_11;
$L__BB0_26:
	ld.param.u32 	%r67, [_Z7computefiifffffffffffffffffffffffPffffffff_param_1];
	and.b32  	%r30, %r67, 3;
	setp.lt.u32 	%p15, %r67, 4;
	@%p15 bra 	$L__BB0_37;
	ld.param.u32 	%r68, [_Z7computefiifffffffffffffffffffffffPffffffff_param_1];
	and.b32  	%r31, %r68, 2147483644;
	mov.b32 	%r79, 0;
	rsqrt.approx.ftz.f32 	%f117, %f11;
	mul.f32 	%f118, %f11, %f117;
	mul.f32 	%f119, %f117, 0f3F000000;
$L__BB0_28:
	setp.leu.f32 	%p16, %f262, %f7;
	@%p16 bra 	$L__BB0_30;
	setp.gt.f32 	%p17, %f9, 0f3F0F5C29;
	setp.gt.f32 	%p18, %f10, 0f3F0F5C29;
	setp.eq.f32 	%p19, %f10, 0f3F800000;
	neg.f32 	%f120, %f118;
	fma.rn.f32 	%f121, %f120, %f119, 0f3F000000;
	fma.rn.f32 	%f122, %f118, %f121, %f118;
	selp.f32 	%f123, 0f00000000, %f122, %p19;
	selp.f32 	%f124, %f123, %f10, %p18;
	copysign.f32 	%f125, %f9, %f124;
	mul.f32 	%f126, %f125, %f125;
	fma.rn.f32 	%f127, %f126, 0f3D10ECEF, 0f3C8B1ABB;
	fma.rn.f32 	%f128, %f127, %f126, 0f3CFC028C;
	fma.rn.f32 	%f129, %f128, %f126, 0f3D372139;
	fma.rn.f32 	%f130, %f129, %f126, 0f3D9993DB;
	fma.rn.f32 	%f131, %f130, %f126, 0f3E2AAAC6;
	mul.f32 	%f132, %f126, %f131;
	fma.rn.f32 	%f133, %f132, %f125, %f125;
	neg.f32 	%f134, %f133;
	selp.f32 	%f135, %f133, %f134, %p18;
	fma.rn.f32 	%f136, 0f3F6EE581, 0f3FD774EB, %f135;
	selp.f32 	%f137, %f133, %f136, %p17;
	add.f32 	%f138, %f137, %f137;
	selp.f32 	%f139, %f138, %f137, %p18;
	abs.f32 	%f140, %f139;
	add.f32 	%f141, %f40, %f140;
	add.f32 	%f142, %f8, %f141;
	add.f32 	%f143, %f142, 0fB73F7750;
	setp.gtu.f32 	%p20, %f143, %f12;
	selp.f32 	%f262, %f143, %f13, %p20;
$L__BB0_30:
	setp.leu.f32 	%p21, %f262, %f7;
	@%p21 bra 	$L__BB0_32;
	setp.gt.f32 	%p22, %f9, 0f3F0F5C29;
	setp.gt.f32 	%p23, %f10, 0f3F0F5C29;
	setp.eq.f32 	%p24, %f10, 0f3F800000;
	neg.f32 	%f147, %f118;
	fma.rn.f32 	%f148, %f147, %f119, 0f3F000000;
	fma.rn.f32 	%f149, %f118, %f148, %f118;
	selp.f32 	%f150, 0f00000000, %f149, %p24;
	selp.f32 	%f151, %f150, %f10, %p23;
	copysign.f32 	%f152, %f9, %f151;
	mul.f32 	%f153, %f152, %f152;
	fma.rn.f32 	%f154, %f153, 0f3D10ECEF, 0f3C8B1ABB;
	fma.rn.f32 	%f155, %f154, %f153, 0f3CFC028C;
	fma.rn.f32 	%f156, %f155, %f153, 0f3D372139;
	fma.rn.f32 	%f157, %f156, %f153, 0f3D9993DB;
	fma.rn.f32 	%f158, %f157, %f153, 0f3E2AAAC6;
	mul.f32 	%f159, %f153, %f158;
	fma.rn.f32 	%f160, %f159, %f152, %f152;
	neg.f32 	%f161, %f160;
	selp.f32 	%f162, %f160, %f161, %p23;
	fma.rn.f32 	%f163, 0f3F6EE581, 0f3FD774EB, %f162;
	selp.f32 	%f164, %f160, %f163, %p22;
	add.f32 	%f165, %f164, %f164;
	selp.f32 	%f166, %f165, %f164, %p23;
	abs.f32 	%f167, %f166;
	add.f32 	%f168, %f40, %f167;
	add.f32 	%f169, %f8, %f168;
	add.f32 	%f170, %f169, 0fB73F7750;
	setp.gtu.f32 	%p25, %f170, %f12;
	selp.f32 	%f262, %f170, %f13, %p25;
$L__BB0_32:
	setp.leu.f32 	%p26, %f262, %f7;
	@%p26 bra 	$L__BB0_34;
	setp.gt.f32 	%p27, %f9, 0f3F0F5C29;
	setp.gt.f32 	%p28, %f10, 0f3F0F5C29;
	setp.eq.f32 	%p29, %f10, 0f3F800000;
	neg.f32 	%f174, %f118;
	fma.rn.f32 	%f175, %f174, %f119, 0f3F000000;
	fma.rn.f32 	%f176, %f118, %f175, %f118;
	selp.f32 	%f177, 0f00000000, %f176, %p29;
	selp.f32 	%f178, %f177, %f10, %p28;
	copysign.f32 	%f179, %f9, %f178;
	mul.f32 	%f180, %f179, %f179;
	fma.rn.f32 	%f181, %f180, 0f3D10ECEF, 0f3C8B1ABB;
	fma.rn.f32 	%f182, %f181, %f180, 0f3CFC028C;
	fma.rn.f32 	%f183, %f182, %f180, 0f3D372139;
	fma.rn.f32 	%f184, %f183, %f180, 0f3D9993DB;
	fma.rn.f32 	%f185, %f184, %f180, 0f3E2AAAC6;
	mul.f32 	%f186, %f180, %f185;
	fma.rn.f32 	%f187, %f186, %f179, %f179;
	neg.f32 	%f188, %f187;
	selp.f32 	%f189, %f187, %f188, %p28;
	fma.rn.f32 	%f190, 0f3F6EE581, 0f3FD774EB, %f189;
	selp.f32 	%f191, %f187, %f190, %p27;
	add.f32 	%f192, %f191, %f191;
	selp.f32 	%f193, %f192, %f191, %p28;
	abs.f32 	%f194, %f193;
	add.f32 	%f195, %f40, %f194;
	add.f32 	%f196, %f8, %f195;
	add.f32 	%f197, %f196, 0fB73F7750;
	setp.gtu.f32 	%p30, %f197, %f12;
	selp.f32 	%f262, %f197, %f13, %p30;
$L__BB0_34:
	setp.leu.f32 	%p31, %f262, %f7;
	@%p31 bra 	$L__BB0_36;
	setp.gt.f32 	%p32, %f9, 0f3F0F5C29;
	setp.gt.f32 	%p33, %f10, 0f3F0F5C29;
	setp.eq.f32 	%p34, %f10, 0f3F800000;
	neg.f32 	%f201, %f118;
	fma.rn.f32 	%f202, %f201, %f119, 0f3F000000;
	fma.rn.f32 	%f203, %f118, %f202, %f118;
	selp.f32 	%f204, 0f00000000, %f203, %p34;
	selp.f32 	%f205, %f204, %f10, %p33;
	copysign.f32 	%f206, %f9, %f205;
	mul.f32 	%f207, %f206, %f206;
	fma.rn.f32 	%f208, %f207, 0f3D10ECEF, 0f3C8B1ABB;
	fma.rn.f32 	%f209, %f208, %f207, 0f3CFC028C;
	fma.rn.f32 	%f210, %f209, %f207, 0f3D372139;
	fma.rn.f32 	%f211, %f210, %f207, 0f3D9993DB;
	fma.rn.f32 	%f212, %f211, %f207, 0f3E2AAAC6;
	mul.f32 	%f213, %f207, %f212;
	fma.rn.f32 	%f214, %f213, %f206, %f206;
	neg.f32 	%f215, %f214;
	selp.f32 	%f216, %f214, %f215, %p33;
	fma.rn.f32 	%f217, 0f3F6EE581, 0f3FD774EB, %f216;
	selp.f32 	%f218, %f214, %f217, %p32;
	add.f32 	%f219, %f218, %f218;
	selp.f32 	%f220, %f219, %f218, %p33;
	abs.f32 	%f221, %f220;
	add.f32 	%f222, %f40, %f221;
	add.f32 	%f223, %f8, %f222;
	add.f32 	%f224, %f223, 0fB73F7750;
	setp.gtu.f32 	%p35, %f224, %f12;
	selp.f32 	%f262, %f224, %f13, %p35;
$L__BB0_36:
	add.s32 	%r79, %r79, 4;
	setp.ne.s32 	%p36, %r79, %r31;
	@%p36 bra 	$L__BB0_28;
$L__BB0_37:
	setp.eq.s32 	%p37, %r30, 0;
	@%p37 bra 	$L__BB0_42;
	mov.b32 	%r80, 0;
	rsqrt.approx.ftz.f32 	%f225, %f11;
$L__BB0_39:
	.pragma "nounroll";
	setp.leu.f32 	%p38, %f262, %f7;
	@%p38 bra 	$L__BB0_41;
	setp.gt.f32 	%p39, %f9, 0f3F0F5C29;
	setp.gt.f32 	%p40, %f10, 0f3F0F5C29;
	setp.eq.f32 	%p41, %f10, 0f3F800000;
	mul.f32 	%f226, %f11, %f225;
	mul.f32 	%f227, %f225, 0f3F000000;
	neg.f32 	%f228, %f226;
	fma.rn.f32 	%f229, %f228, %f227, 0f3F000000;
	fma.rn.f32 	%f230, %f226, %f229, %f226;
	selp.f32 	%f231, 0f00000000, %f230, %p41;
	selp.f32 	%f232, %f231, %f10, %p40;
	copysign.f32 	%f233, %f9, %f232;
	mul.f32 	%f234, %f233, %f233;
	fma.rn.f32 	%f235, %f234, 0f3D10ECEF, 0f3C8B1ABB;
	fma.rn.f32 	%f236, %f235, %f234, 0f3CFC028C;
	fma.rn.f32 	%f237, %f236, %f234, 0f3D372139;
	fma.rn.f32 	%f238, %f237, %f234, 0f3D9993DB;
	fma.rn.f32 	%f239, %f238, %f234, 0f3E2AAAC6;
	mul.f32 	%f240, %f234, %f239;
	fma.rn.f32 	%f241, %f240, %f233, %f233;
	neg.f32 	%f242, %f241;
	selp.f32 	%f243, %f241, %f242, %p40;
	fma.rn.f32 	%f244, 0f3F6EE581, 0f3FD774EB, %f243;
	selp.f32 	%f245, %f241, %f244, %p39;
	add.f32 	%f246, %f245, %f245;
	selp.f32 	%f247, %f246, %f245, %p40;
	abs.f32 	%f248, %f247;
	add.f32 	%f249, %f40, %f248;
	add.f32 	%f250, %f8, %f249;
	add.f32 	%f251, %f250, 0fB73F7750;
	setp.gtu.f32 	%p42, %f251, %f12;
	selp.f32 	%f262, %f251, %f13, %p42;
$L__BB0_41:
	add.s32 	%r80, %r80, 1;
	setp.ne.s32 	%p43, %r80, %r30;
	@%p43 bra 	$L__BB0_39;
$L__BB0_42:
	add.u64 	%rd28, %SP, 32;
	add.u64 	%rd29, %SPL, 32;
	cvt.f64.f32 	%fd3, %f262;
	st.local.f64 	[%rd29], %fd3;
	mov.u64 	%rd30, $str;
	cvta.global.u64 	%rd31, %rd30;
	{ // callseq 0, 0
	.param .b64 param0;
	st.param.b64 	[param0], %rd31;
	.param .b64 param1;
	st.param.b64 	[param1], %rd28;
	.param .b32 retval0;
	call.uni (retval0), 
	vprintf, 
	(
	param0, 
	param1
	);
	ld.param.b32 	%r64, [retval0];
	} // callseq 0
	ret;

}


// ===== COMPILED SASS (sm_100) =====

	.target	sm_100

	.elftype	@"ET_EXEC"


//--------------------- .note.nv.tkinfo           --------------------------
	.section	.note.nv.tkinfo,"",@"SHT_NOTE"
	.sectionflags	@"SHF_NOTE_NV_TKINFO"
	.tkinfo
        /*0018*/ 	.word	0x00000002
        /*0030*/ 	.string	""
        /*0030*/ 	.string	"ptxas"
        /*0030*/ 	.string	"Cuda compilation tools, release 13.0, V13.0.88"
        /*0030*/ 	.string	"Build cuda_13.0.r13.0/compiler.36424714_0"
        /*0030*/ 	.string	"-arch sm_100 -m 64 "



//--------------------- .note.nv.cuinfo           --------------------------
	.section	.note.nv.cuinfo,"",@"SHT_NOTE"
	.sectionflags	@"SHF_NOTE_NV_CUINFO"
        /*0018*/ 	.short	0x0002
        /*001a*/ 	.short	0x0064
        /*001c*/ 	.short	0x0082
	.zero		2


//--------------------- .nv.info                  --------------------------
	.section	.nv.info,"",@"SHT_CUDA_INFO"
	.align	4


	//----- nvinfo : EIATTR_REGCOUNT
	.align		4
        /*0000*/ 	.byte	0x04, 0x2f
        /*0002*/ 	.short	(.L_3 - .L_2)
	.align		4
.L_2:
        /*0004*/ 	.word	index@(_Z7computefiifffffffffffffffffffffffPffffffff)
        /*0008*/ 	.word	0x00000018


	//----- nvinfo : EIATTR_FRAME_SIZE
	.align		4
.L_3:
        /*000c*/ 	.byte	0x04, 0x11
        /*000e*/ 	.short	(.L_5 - .L_4)
	.align		4
.L_4:
        /*0010*/ 	.word	index@($__internal_0_$__cuda_sm3x_div_rn_noftz_f32_slowpath)
        /*0014*/ 	.word	0x00000028


	//----- nvinfo : EIATTR_FRAME_SIZE
	.align		4
.L_5:
        /*0018*/ 	.byte	0x04, 0x11
        /*001a*/ 	.short	(.L_7 - .L_6)
	.align		4
.L_6:
        /*001c*/ 	.word	index@(_Z7computefiifffffffffffffffffffffffPffffffff)
        /*0020*/ 	.word	0x00000028


	//----- nvinfo : EIATTR_MIN_STACK_SIZE
	.align		4
.L_7:
        /*0024*/ 	.byte	0x04, 0x12
        /*0026*/ 	.short	(.L_9 - .L_8)
	.align		4
.L_8:
        /*0028*/ 	.word	index@(_Z7computefiifffffffffffffffffffffffPffffffff)
        /*002c*/ 	.word	0x00000028
.L_9:


//--------------------- .nv.compat                --------------------------
	.section	.nv.compat,"",@"SHT_CUDA_COMPAT_INFO"
	.align	4
        /*0000*/ 	.byte	0x02, 0x09, 0x00, 0x00, 0x02, 0x02, 0x01, 0x00, 0x02, 0x05, 0x05, 0x00, 0x03, 0x07, 0x01, 0x01
        /*0010*/ 	.byte	0x02, 0x03, 0x00, 0x00, 0x02, 0x06, 0x01, 0x00, 0x04, 0x0b, 0x08, 0x00, 0x01, 0x00, 0x00, 0x00
        /*0020*/ 	.byte	0x00, 0x00, 0x00, 0x00


//--------------------- .nv.info._Z7computefiifffffffffffffffffffffffPffffffff --------------------------
	.section	.nv.info._Z7computefiifffffffffffffffffffffffPffffffff,"",@"SHT_CUDA_INFO"
	.sectionflags	@""
	.align	4


	//----- nvinfo : EIATTR_CUDA_API_VERSION
	.align		4
        /*0000*/ 	.byte	0x04, 0x37
        /*0002*/ 	.short	(.L_11 - .L_10)
.L_10:
        /*0004*/ 	.word	0x00000082


	//----- nvinfo : EIATTR_KPARAM_INFO
	.align		4
.L_11:
        /*0008*/ 	.byte	0x04, 0x17
        /*000a*/ 	.short	(.L_13 - .L_12)
.L_12:
        /*000c*/ 	.word	0x00000000
        /*0010*/ 	.short	0x0021
        /*0012*/ 	.short	0x0088
        /*0014*/ 	.byte	0x00, 0xf0, 0x11, 0x00


	//----- nvinfo : EIATTR_KPARAM_INFO
	.align		4
.L_13:
        /*0018*/ 	.byte	0x04, 0x17
        /*001a*/ 	.short	(.L_15 - .L_14)
.L_14:
        /*001c*/ 	.word	0x00000000
        /*0020*/ 	.short	0x0020
        /*0022*/ 	.short	0x0084
        /*0024*/ 	.byte	0x00, 0xf0, 0x11, 0x00


	//----- nvinfo : EIATTR_KPARAM_INFO
	.align		4
.L_15:
        /*0028*/ 	.byte	0x04, 0x17
        /*002a*/ 	.short	(.L_17 - .L_16)
.L_16:
        /*002c*/ 	.word	0x00000000
        /*0030*/ 	.short	0x001f
        /*0032*/ 	.short	0x0080
        /*0034*/ 	.byte	0x00, 0xf0, 0x11, 0x00


	//----- nvinfo : EIATTR_KPARAM_INFO
	.align		4
.L_17:
        /*0038*/ 	.byte	0x04, 0x17
        /*003a*/ 	.short	(.L_19 - .L_18)
.L_18:
        /*003c*/ 	.word	0x00000000
        /*0040*/ 	.short	0x001e
        /*0042*/ 	.short	0x007c
        /*0044*/ 	.byte	0x00, 0xf0, 0x11, 0x00


	//----- nvinfo : EIATTR_KPARAM_INFO
	.align		4
.L_19:
        /*0048*/ 	.byte	0x04, 0x17
        /*004a*/ 	.short	(.L_21 - .L_20)
.L_20:
        /*004c*/ 	.word	0x00000000
        /*0050*/ 	.short	0x001d
        /*0052*/ 	.short	0x0078
        /*0054*/ 	.byte	0x00, 0xf0, 0x11, 0x00


	//----- nvinfo : EIATTR_KPARAM_INFO
	.align		4
.L_21:
        /*0058*/ 	.byte	0x04, 0x17
        /*005a*/ 	.short	(.L_23 - .L_22)
.L_22:
        /*005c*/ 	.word	0x00000000
        /*0060*/ 	.short	0x001c
        /*0062*/ 	.short	0x0074
        /*0064*/ 	.byte	0x00, 0xf0, 0x11, 0x00


	//----- nvinfo : EIATTR_KPARAM_INFO
	.align		4
.L_23:
        /*0068*/ 	.byte	0x04, 0x17
        /*006a*/ 	.short	(.L_25 - .L_24)
.L_24:
        /*006c*/ 	.word	0x00000000
        /*0070*/ 	.short	0x001b
        /*0072*/ 	.short	0x0070
        /*0074*/ 	.byte	0x00, 0xf0, 0x11, 0x00


	//----- nvinfo : EIATTR_KPARAM_INFO
	.align		4
.L_25:
        /*0078*/ 	.byte	0x04, 0x17
        /*007a*/ 	.short	(.L_27 - .L_26)
.L_26:
        /*007c*/ 	.word	0x00000000
        /*0080*/ 	.short	0x001a
        /*0082*/ 	.short	0x0068
        /*0084*/ 	.byte	0x00, 0xf5, 0x21, 0x00


	//----- nvinfo : EIATTR_KPARAM_INFO
	.align		4
.L_27:
        /*0088*/ 	.byte	0x04, 0x17
        /*008a*/ 	.short	(.L_29 - .L_28)
.L_28:
        /*008c*/ 	.word	0x00000000
        /*0090*/ 	.short	0x0019
        /*0092*/ 	.short	0x0064
        /*0094*/ 	.byte	0x00, 0xf0, 0x11, 0x00


	//----- nvinfo : EIATTR_KPARAM_INFO
	.align		4
.L_29:
        /*0098*/ 	.byte	0x04, 0x17
        /*009a*/ 	.short	(.L_31 - .L_30)
.L_30:
        /*009c*/ 	.word	0x00000000
        /*00a0*/ 	.short	0x0018
        /*00a2*/ 	.short	0x0060
        /*00a4*/ 	.byte	0x00, 0xf0, 0x11, 0x00


	//----- nvinfo : EIATTR_KPARAM_INFO
	.align		4
.L_31:
        /*00a8*/ 	.byte	0x04, 0x17
        /*00aa*/ 	.short	(.L_33 - .L_32)
.L_32:
        /*00ac*/ 	.word	0x00000000
        /*00b0*/ 	.short	0x0017
        /*00b2*/ 	.short	0x005c
        /*00b4*/ 	.byte	0x00, 0xf0, 0x11, 0x00


	//----- nvinfo : EIATTR_KPARAM_INFO
	.align		4
.L_33:
        /*00b8*/ 	.byte	0x04, 0x17
        /*00ba*/ 	.short	(.L_35 - .L_34)
.L_34:
        /*00bc*/ 	.word	0x00000000
        /*00c0*/ 	.short	0x0016
        /*00c2*/ 	.short	0x0058
        /*00c4*/ 	.byte	0x00, 0xf0, 0x11, 0x00


	//----- nvinfo : EIATTR_KPARAM_INFO
	.align		4
.L_35:
        /*00c8*/ 	.byte	0x04, 0x17
        /*00ca*/ 	.short	(.L_37 - .L_36)
.L_36:
        /*00cc*/ 	.word	0x00000000
        /*00d0*/ 	.short	0x0015
        /*00d2*/ 	.short	0x0054
        /*00d4*/ 	.byte	0x00, 0xf0, 0x11, 0x00


	//----- nvinfo : EIATTR_KPARAM_INFO
	.align		4
.L_37:
        /*00d8*/ 	.byte	0x04, 0x17
        /*00da*/ 	.short	(.L_39 - .L_38)
.L_38:
        /*00dc*/ 	.word	0x00000000
        /*00e0*/ 	.short	0x0014
        /*00e2*/ 	.short	0x0050
        /*00e4*/ 	.byte	0x00, 0xf0, 0x11, 0x00


	//----- nvinfo : EIATTR_KPARAM_INFO
	.align		4
.L_39:
        /*00e8*/ 	.byte	0x04, 0x17
        /*00ea*/ 	.short	(.L_41 - .L_40)
.L_40:
        /*00ec*/ 	.word	0x00000000
        /*00f0*/ 	.short	0x0013
        /*00f2*/ 	.short	0x004c
        /*00f4*/ 	.byte	0x00, 0xf0, 0x11, 0x00


	//----- nvinfo : EIATTR_KPARAM_INFO
	.align		4
.L_41:
        /*00f8*/ 	.byte	0x04, 0x17
        /*00fa*/ 	.short	(.L_43 - .L_42)
.L_42:
        /*00fc*/ 	.word	0x00000000
        /*0100*/ 	.short	0x0012
        /*0102*/ 	.short	0x0048
        /*0104*/ 	.byte	0x00, 0xf0, 0x11, 0x00


	//----- nvinfo : EIATTR_KPARAM_INFO
	.align		4
.L_43:
        /*0108*/ 	.byte	0x04, 0x17
        /*010a*/ 	.short	(.L_45 - .L_44)
.L_44:
        /*010c*/ 	.word	0x00000000
        /*0110*/ 	.short	0x0011
        /*0112*/ 	.short	0x0044
        /*0114*/ 	.byte	0x00, 0xf0, 0x11, 0x00


	//----- nvinfo : EIATTR_KPARAM_INFO
	.align		4
.L_45:
        /*0118*/ 	.byte	0x04, 0x17
        /*011a*/ 	.short	(.L_47 - .L_46)
.L_46:
        /*011c*/ 	.word	0x00000000
        /*0120*/ 	.short	0x0010
        /*0122*/ 	.short	0x0040
        /*0124*/ 	.byte	0x00, 0xf0, 0x11, 0x00


	//----- nvinfo : EIATTR_KPARAM_INFO
	.align		4
.L_47:
        /*0128*/ 	.byte	0x04, 0x17
        /*012a*/ 	.short	(.L_49 - .L_48)
.L_48:
        /*012c*/ 	.word	0x00000000
        /*0130*/ 	.short	0x000f
        /*0132*/ 	.short	0x003c
        /*0134*/ 	.byte	0x00, 0xf0, 0x11, 0x00


	//----- nvinfo : EIATTR_KPARAM_INFO
	.align		4
.L_49:
        /*0138*/ 	.byte	0x04, 0x17
        /*013a*/ 	.short	(.L_51 - .L_50)
.L_50:
        /*013c*/ 	.word	0x00000000
        /*0140*/ 	.short	0x000e
        /*0142*/ 	.short	0x0038
        /*0144*/ 	.byte	0x00, 0xf0, 0x11, 0x00


	//----- nvinfo : EIATTR_KPARAM_INFO
	.align		4
.L_51:
        /*0148*/ 	.byte	0x04, 0x17
        /*014a*/ 	.short	(.L_53 - .L_52)
.L_52:
        /*014c*/ 	.word	0x00000000
        /*0150*/ 	.short	0x000d
        /*0152*/ 	.short	0x0034
        /*0154*/ 	.byte	0x00, 0xf0, 0x11, 0x00


	//----- nvinfo : EIATTR_KPARAM_INFO
	.align		4
.L_53:
        /*0158*/ 	.byte	0x04, 0x17
        /*015a*/ 	.short	(.L_55 - .L_54)
.L_54:
        /*015c*/ 	.word	0x00000000
        /*0160*/ 	.short	0x000c
        /*0162*/ 	.short	0x0030
        /*0164*/ 	.byte	0x00, 0xf0, 0x11, 0x00


	//----- nvinfo : EIATTR_KPARAM_INFO
	.align		4
.L_55:
        /*0168*/ 	.byte	0x04, 0x17
        /*016a*/ 	.short	(.L_57 - .L_56)
.L_56:
        /*016c*/ 	.word	0x00000000
        /*0170*/ 	.short	0x000b
        /*0172*/ 	.short	0x002c
        /*0174*/ 	.byte	0x00, 0xf0, 0x11, 0x00


	//----- nvinfo : EIATTR_KPARAM_INFO
	.align		4
.L_57:
        /*0178*/ 	.byte	0x04, 0x17
        /*017a*/ 	.short	(.L_59 - .L_58)
.L_58:
        /*017c*/ 	.word	0x00000000
        /*0180*/ 	.short	0x000a
        /*0182*/ 	.short	0x0028
        /*0184*/ 	.byte	0x00, 0xf0, 0x11, 0x00


	//----- nvinfo : EIATTR_KPARAM_INFO
	.align		4
.L_59:
        /*0188*/ 	.byte	0x04, 0x17
        /*018a*/ 	.short	(.L_61 - .L_60)
.L_60:
        /*018c*/ 	.word	0x00000000
        /*0190*/ 	.short	0x0009
        /*0192*/ 	.short	0x0024
        /*0194*/ 	.byte	0x00, 0xf0, 0x11, 0x00


	//----- nvinfo : EIATTR_KPARAM_INFO
	.align		4
.L_61:
        /*0198*/ 	.byte	0x04, 0x17
        /*019a*/ 	.short	(.L_63 - .L_62)
.L_62:
        /*019c*/ 	.word	0x00000000
        /*01a0*/ 	.short	0x0008
        /*01a2*/ 	.short	0x0020
        /*01a4*/ 	.byte	0x00, 0xf0, 0x11, 0x00


	//----- nvinfo : EIATTR_KPARAM_INFO
	.align		4
.L_63:
        /*01a8*/ 	.byte	0x04, 0x17
        /*01aa*/ 	.short	(.L_65 - .L_64)
.L_64:
        /*01ac*/ 	.word	0x00000000
        /*01b0*/ 	.short	0x0007
        /*01b2*/ 	.short	0x001c
        /*01b4*/ 	.byte	0x00, 0xf0, 0x11, 0x00


	//----- nvinfo : EIATTR_KPARAM_INFO
	.align		4
.L_65:
        /*01b8*/ 	.byte	0x04, 0x17
        /*01ba*/ 	.short	(.L_67 - .L_66)
.L_66:
        /*01bc*/ 	.word	0x00000000
        /*01c0*/ 	.short	0x0006
        /*01c2*/ 	.short	0x0018
        /*01c4*/ 	.byte	0x00, 0xf0, 0x11, 0x00


	//----- nvinfo : EIATTR_KPARAM_INFO
	.align		4
.L_67:
        /*01c8*/ 	.byte	0x04, 0x17
        /*01ca*/ 	.short	(.L_69 - .L_68)
.L_68:
        /*01cc*/ 	.word	0x00000000
        /*01d0*/ 	.short	0x0005
        /*01d2*/ 	.short	0x0014
        /*01d4*/ 	.byte	0x00, 0xf0, 0x11, 0x00


	//----- nvinfo : EIATTR_KPARAM_INFO
	.align		4
.L_69:
        /*01d8*/ 	.byte	0x04, 0x17
        /*01da*/ 	.short	(.L_71 - .L_70)
.L_70:
        /*01dc*/ 	.word	0x00000000
        /*01e0*/ 	.short	0x0004
        /*01e2*/ 	.short	0x0010
        /*01e4*/ 	.byte	0x00, 0xf0, 0x11, 0x00


	//----- nvinfo : EIATTR_KPARAM_INFO
	.align		4
.L_71:
        /*01e8*/ 	.byte	0x04, 0x17
        /*01ea*/ 	.short	(.L_73 - .L_72)
.L_72:
        /*01ec*/ 	.word	0x00000000
        /*01f0*/ 	.short	0x0003
        /*01f2*/ 	.short	0x000c
        /*01f4*/ 	.byte	0x00, 0xf0, 0x11, 0x00


	//----- nvinfo : EIATTR_KPARAM_INFO
	.align		4
.L_73:
        /*01f8*/ 	.byte	0x04, 0x17
        /*01fa*/ 	.short	(.L_75 - .L_74)
.L_74:
        /*01fc*/ 	.word	0x00000000
        /*0200*/ 	.short	0x0002
        /*0202*/ 	.short	0x0008
        /*0204*/ 	.byte	0x00, 0xf0, 0x11, 0x00


	//----- nvinfo : EIATTR_KPARAM_INFO
	.align		4
.L_75:
        /*0208*/ 	.byte	0x04, 0x17
        /*020a*/ 	.short	(.L_77 - .L_76)
.L_76:
        /*020c*/ 	.word	0x00000000
        /*0210*/ 	.short	0x0001
        /*0212*/ 	.short	0x0004
        /*0214*/ 	.byte	0x00, 0xf0, 0x11, 0x00


	//----- nvinfo : EIATTR_KPARAM_INFO
	.align		4
.L_77:
        /*0218*/ 	.byte	0x04, 0x17
        /*021a*/ 	.short	(.L_79 - .L_78)
.L_78:
        /*021c*/ 	.word	0x00000000
        /*0220*/ 	.short	0x0000
        /*0222*/ 	.short	0x0000
        /*0224*/ 	.byte	0x00, 0xf0, 0x11, 0x00


	//----- nvinfo : EIATTR_SPARSE_MMA_MASK
	.align		4
.L_79:
        /*0228*/ 	.byte	0x03, 0x50
        /*022a*/ 	.short	0x0000


	//----- nvinfo : EIATTR_MAXREG_COUNT
	.align		4
        /*022c*/ 	.byte	0x03, 0x1b
        /*022e*/ 	.short	0x00ff


	//----- nvinfo : EIATTR_EXTERNS
	.align		4
        /*0230*/ 	.byte	0x04, 0x0f
        /*0232*/ 	.short	(.L_81 - .L_80)


	//   ....[0]....
	.align		4
.L_80:
        /*0234*/ 	.word	index@(vprintf)


	//----- nvinfo : EIATTR_MERCURY_ISA_VERSION
	.align		4
.L_81:
        /*0238*/ 	.byte	0x03, 0x5f
        /*023a*/ 	.short	0x0101


	//----- nvinfo : EIATTR_VRC_CTA_INIT_COUNT
	.align		4
        /*023c*/ 	.byte	0x02, 0x4a
	.zero		1
	.zero		1


	//----- nvinfo : EIATTR_SYSCALL_OFFSETS
	.align		4
        /*0240*/ 	.byte	0x04, 0x46
        /*0242*/ 	.short	(.L_83 - .L_82)


	//   ....[0]....
.L_82:
        /*0244*/ 	.word	0x00002250


	//----- nvinfo : EIATTR_EXIT_INSTR_OFFSETS
	.align		4
.L_83:
        /*0248*/ 	.byte	0x04, 0x1c
        /*024a*/ 	.short	(.L_85 - .L_84)


	//   ....[0]....
.L_84:
        /*024c*/ 	.word	0x00002260


	//----- nvinfo : EIATTR_CRS_STACK_SIZE
	.align		4
.L_85:
        /*0250*/ 	.byte	0x04, 0x1e
        /*0252*/ 	.short	(.L_87 - .L_86)
.L_86:
        /*0254*/ 	.word	0x00000000


	//----- nvinfo : EIATTR_CBANK_PARAM_SIZE
	.align		4
.L_87:
        /*0258*/ 	.byte	0x03, 0x19
        /*025a*/ 	.short	0x008c


	//----- nvinfo : EIATTR_PARAM_CBANK
	.align		4
        /*025c*/ 	.byte	0x04, 0x0a
        /*025e*/ 	.short	(.L_89 - .L_88)
	.align		4
.L_88:
        /*0260*/ 	.word	index@(.nv.constant0._Z7computefiifffffffffffffffffffffffPffffffff)
        /*0264*/ 	.short	0x0380
        /*0266*/ 	.short	0x008c


	//----- nvinfo : EIATTR_SW_WAR
	.align		4
.L_89:
        /*0268*/ 	.byte	0x04, 0x36
        /*026a*/ 	.short	(.L_91 - .L_90)
.L_90:
        /*026c*/ 	.word	0x00000008
.L_91:


//--------------------- .nv.callgraph             --------------------------
	.section	.nv.callgraph,"",@"SHT_CUDA_CALLGRAPH"
	.align	4
	.sectionentsize	8
	.align		4
        /*0000*/ 	.word	0x00000000
	.align		4
        /*0004*/ 	.word	0xffffffff
	.align		4
        /*0008*/ 	.word	index@(_Z7computefiifffffffffffffffffffffffPffffffff)
	.align		4
        /*000c*/ 	.word	index@(vprintf)
	.align		4
        /*0010*/ 	.word	0x00000000
	.align		4
        /*0014*/ 	.word	0xfffffffe
	.align		4
        /*0018*/ 	.word	0x00000000
	.align		4
        /*001c*/ 	.word	0xfffffffd
	.align		4
        /*0020*/ 	.word	0x00000000
	.align		4
        /*0024*/ 	.word	0xfffffffc


//--------------------- .nv.constant4             --------------------------
	.section	.nv.constant4,"a",@progbits
	.align	8
	.align		8
.nv.constant4:
        /*0000*/ 	.dword	vprintf
	.align		8
        /*0008*/ 	.dword	$str
	.align		8
        /*0010*/ 	.dword	__cudart_i2opi_f


//--------------------- .text._Z7computefiifffffffffffffffffffffffPffffffff --------------------------
	.section	.text._Z7computefiifffffffffffffffffffffffPffffffff,"ax",@progbits
	.align	128
        .global         _Z7computefiifffffffffffffffffffffffPffffffff
        .type           _Z7computefiifffffffffffffffffffffffPffffffff,@function
        .size           _Z7computefiifffffffffffffffffffffffPffffffff,(.L_x_46 - _Z7computefiifffffffffffffffffffffffPffffffff)
        .other          _Z7computefiifffffffffffffffffffffffPffffffff,@"STO_CUDA_ENTRY STV_DEFAULT"
_Z7computefiifffffffffffffffffffffffPffffffff:
.text._Z7computefiifffffffffffffffffffffffPffffffff:
[----:B------:R-:W0:Y:S08]  /*0000*/  LDC R1, c[0x0][0x37c] ;  /* 0x0000df00ff017b82 */ /* 0x000e300000000800 */
[----:B------:R-:W1:Y:S01]  /*0010*/  LDC R7, c[0x0][0x390] ;  /* 0x0000e400ff077b82 */ /* 0x000e620000000800 */
[----:B------:R-:W2:Y:S01]  /*0020*/  LDCU UR7, c[0x0][0x380] ;  /* 0x00007000ff0777ac */ /* 0x000ea20008000800 */
[----:B0-----:R-:W-:Y:S01]  /*0030*/  IADD3 R1, PT, PT, R1, -0x28, RZ ;  /* 0xffffffd801017810 */ /* 0x001fe20007ffe0ff */
[----:B------:R-:W0:Y:S05]  /*0040*/  LDCU.64 UR4, c[0x0][0x358] ;  /* 0x00006b00ff0477ac */ /* 0x000e2a0008000a00 */
[----:B------:R-:W3:Y:S01]  /*0050*/  LDC R6, c[0x0][0x2f8] ;  /* 0x0000be00ff067b82 */ /* 0x000ee20000000800 */
[----:B------:R-:W4:Y:S01]  /*0060*/  LDCU UR6, c[0x0][0x2fc] ;  /* 0x00005f80ff0677ac */ /* 0x000f220008000800 */
[----:B-1----:R-:W-:-:S04]  /*0070*/  FADD R7, R7, 1.18799997173569159168e+20 ;  /* 0x60ce15cc07077421 */ /* 0x002fc80000000000 */
[----:B------:R-:W-:-:S04]  /*0080*/  FADD R7, R7, -1.57169997495696097280e+22 ;  /* 0xe455014c07077421 */ /* 0x000fc80000000000 */
[C---:B------:R-:W-:Y:S01]  /*0090*/  FMUL R2, R7.reuse, 0.63661974668502807617 ;  /* 0x3f22f98307027820 */ /* 0x040fe20000400000 */
[----:B------:R-:W-:-:S05]  /*00a0*/  FSETP.GE.AND P0, PT, |R7|, 105615, PT ;  /* 0x47ce47800700780b */ /* 0x000fca0003f06200 */
[----:B------:R-:W1:Y:S02]  /*00b0*/  F2I.NTZ R2, R2 ;  /* 0x0000000200027305 */ /* 0x000e640000203100 */
[----:B-1----:R-:W-:-:S05]  /*00c0*/  I2FP.F32.S32 R0, R2 ;  /* 0x0000000200007245 */ /* 0x002fca0000201400 */
[----:B------:R-:W-:-:S04]  /*00d0*/  FFMA R3, R0, -1.5707962512969970703, R7 ;  /* 0xbfc90fda00037823 */ /* 0x000fc80000000007 */
[----:B------:R-:W-:-:S04]  /*00e0*/  FFMA R3, R0, -7.5497894158615963534e-08, R3 ;  /* 0xb3a2216800037823 */ /* 0x000fc80000000003 */
[----:B------:R-:W-:Y:S01]  /*00f0*/  FFMA R3, R0, -5.3903029534742383927e-15, R3 ;  /* 0xa7c234c500037823 */ /* 0x000fe20000000003 */
[----:B--2---:R-:W-:Y:S01]  /*0100*/  IMAD.U32 R0, RZ, RZ, UR7 ;  /* 0x00000007ff007e24 */ /* 0x004fe2000f8e00ff */
[----:B0---4-:R-:W-:Y:S06]  /*0110*/  @!P0 BRA `(.L_x_0) ;  /* 0x0000000000cc8947 */ /* 0x011fec0003800000 */
[----:B------:R-:W-:-:S13]  /*0120*/  FSETP.NEU.AND P0, PT, |R7|, +INF , PT ;  /* 0x7f8000000700780b */ /* 0x000fda0003f0d200 */
[----:B------:R-:W-:Y:S01]  /*0130*/  @!P0 FMUL R3, RZ, R7 ;  /* 0x00000007ff038220 */ /* 0x000fe20000400000 */
[----:B------:R-:W-:Y:S01]  /*0140*/  @!P0 MOV R2, RZ ;  /* 0x000000ff00028202 */ /* 0x000fe20000000f00 */
[----:B------:R-:W-:Y:S06]  /*0150*/  @!P0 BRA `(.L_x_0) ;  /* 0x0000000000bc8947 */ /* 0x000fec0003800000 */
[----:B------:R-:W0:Y:S01]  /*0160*/  LDC.64 R2, c[0x4][0x10] ;  /* 0x01000400ff027b82 */ /* 0x000e220000000a00 */
[----:B------:R-:W-:Y:S02]  /*0170*/  IMAD.SHL.U32 R4, R7, 0x100, RZ ;  /* 0x0000010007047824 */ /* 0x000fe400078e00ff */
[----:B------:R-:W-:Y:S02]  /*0180*/  HFMA2 R8, -RZ, RZ, 0, 0 ;  /* 0x00000000ff087431 */ /* 0x000fe400000001ff */
[----:B------:R-:W-:Y:S01]  /*0190*/  IMAD.MOV.U32 R15, RZ, RZ, RZ ;  /* 0x000000ffff0f7224 */ /* 0x000fe200078e00ff */
[----:B------:R-:W-:Y:S02]  /*01a0*/  MOV R12, RZ ;  /* 0x000000ff000c7202 */ /* 0x000fe40000000f00 */
[----:B------:R-:W-:-:S07]  /*01b0*/  LOP3.LUT R9, R4, 0x80000000, RZ, 0xfc, !PT ;  /* 0x8000000004097812 */ /* 0x000fce00078efcff */
.L_x_1:
[----:B0-----:R-:W-:-:S06]  /*01c0*/  IMAD.WIDE.U32 R4, R12, 0x4, R2 ;  /* 0x000000040c047825 */ /* 0x001fcc00078e0002 */
[----:B------:R-:W2:Y:S01]  /*01d0*/  LDG.E.CONSTANT R4, desc[UR4][R4.64] ;  /* 0x0000000404047981 */ /* 0x000ea2000c1e9900 */
[C---:B-1----:R-:W-:Y:S01]  /*01e0*/  IMAD R13, R12.reuse, 0x4, R1 ;  /* 0x000000040c0d7824 */ /* 0x042fe200078e0201 */
[----:B------:R-:W-:-:S04]  /*01f0*/  IADD3 R12, PT, PT, R12, 0x1, RZ ;  /* 0x000000010c0c7810 */ /* 0x000fc80007ffe0ff */
[----:B------:R-:W-:Y:S01]  /*0200*/  ISETP.NE.AND P0, PT, R12, 0x6, PT ;  /* 0x000000060c00780c */ /* 0x000fe20003f05270 */
[----:B--2---:R-:W-:-:S03]  /*0210*/  IMAD.WIDE.U32 R10, R4, R9, RZ ;  /* 0x00000009040a7225 */ /* 0x004fc600078e00ff */
[----:B------:R-:W-:-:S05]  /*0220*/  IADD3 R10, P1, PT, R10, R8, RZ ;  /* 0x000000080a0a7210 */ /* 0x000fca0007f3e0ff */
[----:B------:R1:W-:Y:S01]  /*0230*/  STL [R13], R10 ;  /* 0x0000000a0d007387 */ /* 0x0003e20000100800 */
[----:B------:R-:W-:-:S03]  /*0240*/  IMAD.X R8, R11, 0x1, R15, P1 ;  /* 0x000000010b087824 */ /* 0x000fc600008e060f */
[----:B------:R-:W-:Y:S05]  /*0250*/  @P0 BRA `(.L_x_1) ;  /* 0xfffffffc00d80947 */ /* 0x000fea000383ffff */
[----:B------:R-:W-:Y:S01]  /*0260*/  SHF.R.U32.HI R9, RZ, 0x17, R7 ;  /* 0x00000017ff097819 */ /* 0x000fe20000011607 */
[----:B------:R0:W-:Y:S03]  /*0270*/  STL [R1+0x18], R8 ;  /* 0x0000180801007387 */ /* 0x0001e60000100800 */
[C---:B------:R-:W-:Y:S02]  /*0280*/  LOP3.LUT R2, R9.reuse, 0xe0, RZ, 0xc0, !PT ;  /* 0x000000e009027812 */ /* 0x040fe400078ec0ff */
[----:B------:R-:W-:Y:S02]  /*0290*/  LOP3.LUT P0, RZ, R9, 0x1f, RZ, 0xc0, !PT ;  /* 0x0000001f09ff7812 */ /* 0x000fe4000780c0ff */
[----:B------:R-:W-:-:S04]  /*02a0*/  IADD3 R2, PT, PT, R2, -0x80, RZ ;  /* 0xffffff8002027810 */ /* 0x000fc80007ffe0ff */
[----:B------:R-:W-:-:S05]  /*02b0*/  SHF.R.U32.HI R2, RZ, 0x5, R2 ;  /* 0x00000005ff027819 */ /* 0x000fca0000011602 */
[----:B-1----:R-:W-:-:S05]  /*02c0*/  IMAD R10, R2, -0x4, R1 ;  /* 0xfffffffc020a7824 */ /* 0x002fca00078e0201 */
[----:B------:R-:W2:Y:S04]  /*02d0*/  LDL R3, [R10+0x18] ;  /* 0x000018000a037983 */ /* 0x000ea80000100800 */
[----:B------:R-:W2:Y:S04]  /*02e0*/  LDL R4, [R10+0x14] ;  /* 0x000014000a047983 */ /* 0x000ea80000100800 */
[----:B------:R-:W4:Y:S01]  /*02f0*/  @P0 LDL R5, [R10+0x10] ;  /* 0x000010000a050983 */ /* 0x000f220000100800 */
[----:B------:R-:W-:Y:S01]  /*0300*/  LOP3.LUT R2, R9, 0x1f, RZ, 0xc0, !PT ;  /* 0x0000001f09027812 */ /* 0x000fe200078ec0ff */
[----:B------:R-:W-:Y:S01]  /*0310*/  UMOV UR8, 0x54442d19 ;  /* 0x54442d1900087882 */ /* 0x000fe20000000000 */
[----:B------:R-:W-:-:S02]  /*0320*/  UMOV UR9, 0x3bf921fb ;  /* 0x3bf921fb00097882 */ /* 0x000fc40000000000 */
[-C--:B--2---:R-:W-:Y:S02]  /*0330*/  @P0 SHF.L.W.U32.HI R3, R4, R2.reuse, R3 ;  /* 0x0000000204030219 */ /* 0x084fe40000010e03 */
[----:B----4-:R-:W-:Y:S02]  /*0340*/  @P0 SHF.L.W.U32.HI R4, R5, R2, R4 ;  /* 0x0000000205040219 */ /* 0x010fe40000010e04 */
[----:B------:R-:W-:Y:S02]  /*0350*/  ISETP.GE.AND P0, PT, R7, RZ, PT ;  /* 0x000000ff0700720c */ /* 0x000fe40003f06270 */
[C-C-:B------:R-:W-:Y:S01]  /*0360*/  SHF.L.W.U32.HI R2, R4.reuse, 0x2, R3.reuse ;  /* 0x0000000204027819 */ /* 0x140fe20000010e03 */
[----:B------:R-:W-:Y:S01]  /*0370*/  IMAD.SHL.U32 R4, R4, 0x4, RZ ;  /* 0x0000000404047824 */ /* 0x000fe200078e00ff */
[----:B------:R-:W-:Y:S02]  /*0380*/  SHF.R.U32.HI R3, RZ, 0x1e, R3 ;  /* 0x0000001eff037819 */ /* 0x000fe40000011603 */
[----:B------:R-:W-:-:S02]  /*0390*/  SHF.R.S32.HI R5, RZ, 0x1f, R2 ;  /* 0x0000001fff057819 */ /* 0x000fc40000011402 */
[C---:B------:R-:W-:Y:S02]  /*03a0*/  LOP3.LUT R7, R2.reuse, R7, RZ, 0x3c, !PT ;  /* 0x0000000702077212 */ /* 0x040fe400078e3cff */
[C---:B------:R-:W-:Y:S02]  /*03b0*/  LOP3.LUT R4, R5.reuse, R4, RZ, 0x3c, !PT ;  /* 0x0000000405047212 */ /* 0x040fe400078e3cff */
[----:B------:R-:W-:Y:S02]  /*03c0*/  LOP3.LUT R5, R5, R2, RZ, 0x3c, !PT ;  /* 0x0000000205057212 */ /* 0x000fe400078e3cff */
[----:B------:R-:W-:Y:S02]  /*03d0*/  LEA.HI R2, R2, R3, RZ, 0x1 ;  /* 0x0000000302027211 */ /* 0x000fe400078f08ff */
[----:B------:R-:W-:Y:S02]  /*03e0*/  ISETP.GE.AND P1, PT, R7, RZ, PT ;  /* 0x000000ff0700720c */ /* 0x000fe40003f26270 */
[----:B------:R-:W0:Y:S01]  /*03f0*/  I2F.F64.S64 R4, R4 ;  /* 0x0000000400047312 */ /* 0x000e220000301c00 */
[----:B------:R-:W-:-:S05]  /*0400*/  IADD3 R3, PT, PT, -R2, RZ, RZ ;  /* 0x000000ff02037210 */ /* 0x000fca0007ffe1ff */
[----:B------:R-:W-:Y:S01]  /*0410*/  @!P0 IMAD.MOV.U32 R2, RZ, RZ, R3 ;  /* 0x000000ffff028224 */ /* 0x000fe200078e0003 */
[----:B0-----:R-:W-:-:S10]  /*0420*/  DMUL R8, R4, UR8 ;  /* 0x0000000804087c28 */ /* 0x001fd40008000000 */
[----:B------:R-:W0:Y:S02]  /*0430*/  F2F.F32.F64 R8, R8 ;  /* 0x0000000800087310 */ /* 0x000e240000301000 */
[----:B0-----:R-:W-:-:S07]  /*0440*/  FSEL R3, -R8, R8, !P1 ;  /* 0x0000000808037208 */ /* 0x001fce0004800100 */
.L_x_0:
[----:B------:R-:W-:Y:S01]  /*0450*/  MOV R4, 0x37cbac00 ;  /* 0x37cbac0000047802 */ /* 0x000fe20000000f00 */
[----:B------:R-:W-:Y:S01]  /*0460*/  FMUL R7, R3, R3 ;  /* 0x0000000303077220 */ /* 0x000fe20000400000 */
[C---:B------:R-:W-:Y:S01]  /*0470*/  LOP3.LUT R5, R2.reuse, 0x1, RZ, 0xc0, !PT ;  /* 0x0000000102057812 */ /* 0x040fe200078ec0ff */
[----:B------:R-:W-:Y:S01]  /*0480*/  IMAD.MOV.U32 R10, RZ, RZ, 0x3d2aaabb ;  /* 0x3d2aaabbff0a7424 */ /* 0x000fe200078e00ff */
[----:B------:R-:W-:Y:S01]  /*0490*/  MOV R9, 0x3effffff ;  /* 0x3effffff00097802 */ /* 0x000fe20000000f00 */
[----:B------:R-:W-:Y:S01]  /*04a0*/  FFMA R4, R7, R4, -0.0013887860113754868507 ;  /* 0xbab607ed07047423 */ /* 0x000fe20000000004 */
[----:B------:R-:W-:Y:S01]  /*04b0*/  ISETP.NE.U32.AND P0, PT, R5, 0x1, PT ;  /* 0x000000010500780c */ /* 0x000fe20003f05070 */
[----:B------:R-:W0:Y:S01]  /*04c0*/  LDCU UR7, c[0x0][0x38c] ;  /* 0x00007180ff0777ac */ /* 0x000e220008000800 */
[----:B------:R-:W-:Y:S01]  /*04d0*/  LOP3.LUT P1, RZ, R2, 0x2, RZ, 0xc0, !PT ;  /* 0x0000000202ff7812 */ /* 0x000fe2000782c0ff */
[----:B------:R-:W-:Y:S01]  /*04e0*/  BSSY.RECONVERGENT B0, `(.L_x_2) ;  /* 0x00001cb000007945 */ /* 0x000fe20003800200 */
[----:B------:R-:W-:-:S02]  /*04f0*/  FSEL R8, R4, -0.00019574658654164522886, !P0 ;  /* 0xb94d415304087808 */ /* 0x000fc40004000000 */
[----:B------:R-:W-:Y:S01]  /*0500*/  FSEL R10, R10, 0.0083327032625675201416, !P0 ;  /* 0x3c0885e40a0a7808 */ /* 0x000fe20004000000 */
[----:B------:R-:W1:Y:S01]  /*0510*/  LDC.64 R4, c[0x0][0x380] ;  /* 0x0000e000ff047b82 */ /* 0x000e620000000a00 */
[----:B------:R-:W-:-:S03]  /*0520*/  FSEL R2, R3, 1, P0 ;  /* 0x3f80000003027808 */ /* 0x000fc60000000000 */
[----:B------:R-:W-:Y:S01]  /*0530*/  FFMA R8, R7, R8, R10 ;  /* 0x0000000807087223 */ /* 0x000fe2000000000a */
[----:B------:R-:W-:-:S05]  /*0540*/  FSEL R10, -R9, -0.16666662693023681641, !P0 ;  /* 0xbe2aaaa8090a7808 */ /* 0x000fca0004000100 */
[C---:B------:R-:W-:Y:S01]  /*0550*/  FFMA R8, R7.reuse, R8, R10 ;  /* 0x0000000807087223 */ /* 0x040fe2000000000a */
[----:B------:R-:W-:-:S04]  /*0560*/  FFMA R7, R7, R2, RZ ;  /* 0x0000000207077223 */ /* 0x000fc800000000ff */
[----:B------:R-:W-:-:S04]  /*0570*/  FFMA R2, R7, R8, R2 ;  /* 0x0000000807027223 */ /* 0x000fc80000000002 */
[----:B------:R-:W-:-:S04]  /*0580*/  @P1 FADD R2, RZ, -R2 ;  /* 0x80000002ff021221 */ /* 0x000fc80000000000 */
[----:B0-----:R-:W-:Y:S01]  /*0590*/  FADD R3, -R2, UR7 ;  /* 0x0000000702037e21 */ /* 0x001fe20008000100 */
[----:B-1----:R-:W-:-:S04]  /*05a0*/  ISETP.GE.AND P0, PT, R5, 0x1, PT ;  /* 0x000000010500780c */ /* 0x002fc80003f06270 */
[----:B------:R-:W-:-:S13]  /*05b0*/  FSETP.GEU.OR P0, PT, R3, R4, !P0 ;  /* 0x000000040300720b */ /* 0x000fda000470e400 */
[----:B------:R-:W-:Y:S05]  /*05c0*/  @P0 BRA `(.L_x_3) ;  /* 0x0000001800f00947 */ /* 0x000fea0003800000 */
[----:B------:R-:W0:Y:S01]  /*05d0*/  LDC R3, c[0x0][0x398] ;  /* 0x0000e600ff037b82 */ /* 0x000e220000000800 */
[----:B------:R-:W0:Y:S01]  /*05e0*/  LDCU UR7, c[0x0][0x394] ;  /* 0x00007280ff0777ac */ /* 0x000e220008000800 */
[----:B------:R-:W-:-:S06]  /*05f0*/  IMAD.MOV.U32 R5, RZ, RZ, 0x3b2090aa ;  /* 0x3b2090aaff057424 */ /* 0x000fcc00078e00ff */
[----:B------:R-:W1:Y:S01]  /*0600*/  LDC R10, c[0x0][0x3c8] ;  /* 0x0000f200ff0a7b82 */ /* 0x000e620000000800 */
[----:B0-----:R-:W-:Y:S01]  /*0610*/  FMUL R3, R3, UR7 ;  /* 0x0000000703037c20 */ /* 0x001fe20008400000 */
[----:B------:R-:W0:Y:S03]  /*0620*/  LDCU UR7, c[0x0][0x3c4] ;  /* 0x00007880ff0777ac */ /* 0x000e260008000800 */
[----:B------:R-:W2:Y:S01]  /*0630*/  MUFU.RCP R2, |R3| ;  /* 0x4000000300027308 */ /* 0x000ea20000001000 */
[C---:B------:R-:W-:Y:S02]  /*0640*/  FSETP.GT.AND P0, PT, |R3|.reuse, 1, PT ;  /* 0x3f8000000300780b */ /* 0x040fe40003f04200 */
[----:B------:R-:W-:-:S05]  /*0650*/  FSETP.NAN.AND P1, PT, |R3|, |R3|, PT ;  /* 0x400000030300720b */ /* 0x000fca0003f28200 */
[----:B-1----:R-:W1:Y:S01]  /*0660*/  MUFU.RCP R7, R10 ;  /* 0x0000000a00077308 */ /* 0x002e620000001000 */
[----:B0-----:R-:W-:Y:S01]  /*0670*/  IMAD.U32 R9, RZ, RZ, UR7 ;  /* 0x00000007ff097e24 */ /* 0x001fe2000f8e00ff */
[----:B--2---:R-:W-:-:S05]  /*0680*/  FSEL R4, R2, |R3|, P0 ;  /* 0x4000000302047208 */ /* 0x004fca0000000000 */
[----:B------:R-:W-:Y:S01]  /*0690*/  FMUL R2, R4, R4 ;  /* 0x0000000404027220 */ /* 0x000fe20000400000 */
[----:B-1----:R-:W-:-:S03]  /*06a0*/  FFMA R8, R7, -R10, 1 ;  /* 0x3f80000007087423 */ /* 0x002fc6000000080a */
[----:B------:R-:W-:-:S04]  /*06b0*/  FFMA R5, R2, R5, -0.014396979473531246185 ;  /* 0xbc6be14f02057423 */ /* 0x000fc80000000005 */
[----:B------:R-:W-:-:S04]  /*06c0*/  FFMA R5, R2, R5, 0.039849750697612762451 ;  /* 0x3d23397e02057423 */ /* 0x000fc80000000005 */
[----:B------:R-:W-:-:S04]  /*06d0*/  FFMA R5, R2, R5, -0.072529748082160949707 ;  /* 0xbd948a7a02057423 */ /* 0x000fc80000000005 */
[----:B------:R-:W-:-:S04]  /*06e0*/  FFMA R5, R2, R5, 0.10518480092287063599 ;  /* 0x3dd76b2102057423 */ /* 0x000fc80000000005 */
[----:B------:R-:W-:-:S04]  /*06f0*/  FFMA R5, R2, R5, -0.14171802997589111328 ;  /* 0xbe111e8802057423 */ /* 0x000fc80000000005 */
[----:B------:R-:W-:-:S04]  /*0700*/  FFMA R5, R2, R5, 0.19988775253295898438 ;  /* 0x3e4caf6002057423 */ /* 0x000fc80000000005 */
[----:B------:R-:W-:-:S04]  /*0710*/  FFMA R5, R2, R5, -0.33332940936088562012 ;  /* 0xbeaaaa2702057423 */ /* 0x000fc80000000005 */
[----:B------:R-:W-:Y:S01]  /*0720*/  FMUL R5, R2, R5 ;  /* 0x0000000502057220 */ /* 0x000fe20000400000 */
[----:B------:R-:W-:Y:S01]  /*0730*/  FFMA R2, R7, R8, R7 ;  /* 0x0000000807027223 */ /* 0x000fe20000000007 */
[----:B------:R-:W-:Y:S02]  /*0740*/  MOV R7, 0x3f6ee581 ;  /* 0x3f6ee58100077802 */ /* 0x000fe40000000f00 */
[----:B------:R-:W-:Y:S01]  /*0750*/  FFMA R4, R4, R5, R4 ;  /* 0x0000000504047223 */ /* 0x000fe20000000004 */
[----:B------:R-:W-:-:S03]  /*0760*/  FFMA R5, R2, UR7, RZ ;  /* 0x0000000702057c23 */ /* 0x000fc600080000ff */
[----:B------:R-:W-:Y:S01]  /*0770*/  @P0 FFMA R4, R7, 1.6832555532455444336, -R4 ;  /* 0x3fd774eb07040823 */ /* 0x000fe20000000804 */
[----:B------:R-:W0:Y:S01]  /*0780*/  FCHK P0, R9, R10 ;  /* 0x0000000a09007302 */ /* 0x000e220000000000 */
[----:B------:R-:W-:-:S03]  /*0790*/  FFMA R8, R5, -R10, UR7 ;  /* 0x0000000705087e23 */ /* 0x000fc6000800080a */
[----:B------:R-:W-:Y:S01]  /*07a0*/  LOP3.LUT R7, R4, 0x80000000, R3, 0xb8, !PT ;  /* 0x8000000004077812 */ /* 0x000fe200078eb803 */
[----:B------:R-:W-:-:S03]  /*07b0*/  FFMA R3, R2, R8, R5 ;  /* 0x0000000802037223 */ /* 0x000fc60000000005 */
[----:B------:R-:W-:Y:S01]  /*07c0*/  FSEL R7, R7, R4, !P1 ;  /* 0x0000000407077208 */ /* 0x000fe20004800000 */
[----:B0-----:R-:W-:Y:S06]  /*07d0*/  @!P0 BRA `(.L_x_4) ;  /* 0x00000000001c8947 */ /* 0x001fec0003800000 */
[----:B------:R-:W0:Y:S01]  /*07e0*/  LDCU UR7, c[0x0][0x3c4] ;  /* 0x00007880ff0777ac */ /* 0x000e220008000800 */
[----:B------:R-:W-:Y:S01]  /*07f0*/  MOV R10, 0x840 ;  /* 0x00000840000a7802 */ /* 0x000fe20000000f00 */
[----:B------:R-:W1:Y:S01]  /*0800*/  LDCU UR8, c[0x0][0x3c8] ;  /* 0x00007900ff0877ac */ /* 0x000e620008000800 */
[----:B0-----:R-:W-:Y:S01]  /*0810*/  MOV R4, UR7 ;  /* 0x0000000700047c02 */ /* 0x001fe20008000f00 */
[----:B-1----:R-:W-:-:S07]  /*0820*/  IMAD.U32 R5, RZ, RZ, UR8 ;  /* 0x00000008ff057e24 */ /* 0x002fce000f8e00ff */
[----:B---3--:R-:W-:Y:S05]  /*0830*/  CALL.REL.NOINC `($__internal_0_$__cuda_sm3x_div_rn_noftz_f32_slowpath) ;  /* 0x00000018008c7944 */ /* 0x008fea0003c00000 */
[----:B------:R-:W-:-:S07]  /*0840*/  MOV R3, R4 ;  /* 0x0000000400037202 */ /* 0x000fce0000000f00 */
.L_x_4:
[----:B------:R-:W0:Y:S01]  /*0850*/  LDC R8, c[0x0][0x3d0] ;  /* 0x0000f400ff087b82 */ /* 0x000e220000000800 */
[----:B------:R-:W1:Y:S02]  /*0860*/  LDCU UR7, c[0x0][0x3cc] ;  /* 0x00007980ff0777ac */ /* 0x000e640008000800 */
[----:B-1----:R-:W-:Y:S01]  /*0870*/  IMAD.U32 R9, RZ, RZ, UR7 ;  /* 0x00000007ff097e24 */ /* 0x002fe2000f8e00ff */
[----:B0-----:R-:W0:Y:S08]  /*0880*/  MUFU.RCP R2, R8 ;  /* 0x0000000800027308 */ /* 0x001e300000001000 */
[----:B------:R-:W1:Y:S01]  /*0890*/  FCHK P0, R9, R8 ;  /* 0x0000000809007302 */ /* 0x000e620000000000 */
[----:B0-----:R-:W-:-:S04]  /*08a0*/  FFMA R5, R2, -R8, 1 ;  /* 0x3f80000002057423 */ /* 0x001fc80000000808 */
[----:B------:R-:W-:-:S04]  /*08b0*/  FFMA R2, R2, R5, R2 ;  /* 0x0000000502027223 */ /* 0x000fc80000000002 */
[----:B------:R-:W-:-:S04]  /*08c0*/  FFMA R5, R2, UR7, RZ ;  /* 0x0000000702057c23 */ /* 0x000fc800080000ff */
[----:B------:R-:W-:-:S04]  /*08d0*/  FFMA R4, R5, -R8, UR7 ;  /* 0x0000000705047e23 */ /* 0x000fc80008000808 */
[----:B------:R-:W-:Y:S01]  /*08e0*/  FFMA R2, R2, R4, R5 ;  /* 0x0000000402027223 */ /* 0x000fe20000000005 */
[----:B-1----:R-:W-:Y:S06]  /*08f0*/  @!P0 BRA `(.L_x_5) ;  /* 0x00000000001c8947 */ /* 0x002fec0003800000 */
[----:B------:R-:W0:Y:S01]  /*0900*/  LDCU UR7, c[0x0][0x3cc] ;  /* 0x00007980ff0777ac */ /* 0x000e220008000800 */
[----:B------:R-:W-:Y:S01]  /*0910*/  MOV R10, 0x960 ;  /* 0x00000960000a7802 */ /* 0x000fe20000000f00 */
[----:B------:R-:W1:Y:S01]  /*0920*/  LDCU UR8, c[0x0][0x3d0] ;  /* 0x00007a00ff0877ac */ /* 0x000e620008000800 */
[----:B0-----:R-:W-:Y:S01]  /*0930*/  MOV R4, UR7 ;  /* 0x0000000700047c02 */ /* 0x001fe20008000f00 */
[----:B-1----:R-:W-:-:S07]  /*0940*/  IMAD.U32 R5, RZ, RZ, UR8 ;  /* 0x00000008ff057e24 */ /* 0x002fce000f8e00ff */
[----:B---3--:R-:W-:Y:S05]  /*0950*/  CALL.REL.NOINC `($__internal_0_$__cuda_sm3x_div_rn_noftz_f32_slowpath) ;  /* 0x0000001800447944 */ /* 0x008fea0003c00000 */
[----:B------:R-:W-:-:S07]  /*0960*/  MOV R2, R4 ;  /* 0x0000000400027202 */ /* 0x000fce0000000f00 */
.L_x_5:
[----:B------:R-:W-:Y:S01]  /*0970*/  FADD R5, R2, R3 ;  /* 0x0000000302057221 */ /* 0x000fe20000000000 */
[----:B------:R-:W-:Y:S01]  /*0980*/  UMOV UR7, 0x7b8b59c5 ;  /* 0x7b8b59c500077882 */ /* 0x000fe20000000000 */
[----:B------:R-:W-:Y:S01]  /*0990*/  BSSY.RECONVERGENT B1, `(.L_x_6) ;  /* 0x000000e000017945 */ /* 0x000fe20003800200 */
[----:B------:R-:W-:Y:S01]  /*09a0*/  IMAD.U32 R10, RZ, RZ, UR7 ;  /* 0x00000007ff0a7e24 */ /* 0x000fe2000f8e00ff */
[----:B------:R-:W0:Y:S08]  /*09b0*/  MUFU.RCP R2, R5 ;  /* 0x0000000500027308 */ /* 0x000e300000001000 */
[----:B------:R-:W1:Y:S01]  /*09c0*/  FCHK P0, -R10, R5 ;  /* 0x000000050a007302 */ /* 0x000e620000000100 */
[----:B0-----:R-:W-:-:S04]  /*09d0*/  FFMA R3, -R5, R2, 1 ;  /* 0x3f80000005037423 */ /* 0x001fc80000000102 */
[----:B------:R-:W-:-:S04]  /*09e0*/  FFMA R2, R2, R3, R2 ;  /* 0x0000000302027223 */ /* 0x000fc80000000002 */
[----:B------:R-:W-:-:S04]  /*09f0*/  FFMA R3, R2, -1.44710001147816269822e+36, RZ ;  /* 0xfb8b59c502037823 */ /* 0x000fc800000000ff */
[----:B------:R-:W-:-:S04]  /*0a00*/  FFMA R4, -R5, R3, -1.44710001147816269822e+36 ;  /* 0xfb8b59c505047423 */ /* 0x000fc80000000103 */
[----:B------:R-:W-:Y:S01]  /*0a10*/  FFMA R8, R2, R4, R3 ;  /* 0x0000000402087223 */ /* 0x000fe20000000003 */
[----:B-1----:R-:W-:Y:S06]  /*0a20*/  @!P0 BRA `(.L_x_7) ;  /* 0x0000000000108947 */ /* 0x002fec0003800000 */
[----:B------:R-:W-:Y:S01]  /*0a30*/  HFMA2 R4, -RZ, RZ, -61792, 184.625 ;  /* 0xfb8b59c5ff047431 */ /* 0x000fe200000001ff */
[----:B------:R-:W-:-:S07]  /*0a40*/  MOV R10, 0xa60 ;  /* 0x00000a60000a7802 */ /* 0x000fce0000000f00 */
[----:B---3--:R-:W-:Y:S05]  /*0a50*/  CALL.REL.NOINC `($__internal_0_$__cuda_sm3x_div_rn_noftz_f32_slowpath) ;  /* 0x0000001800047944 */ /* 0x008fea0003c00000 */
[----:B------:R-:W-:-:S07]  /*0a60*/  IMAD.MOV.U32 R8, RZ, RZ, R4 ;  /* 0x000000ffff087224 */ /* 0x000fce00078e0004 */
.L_x_7:
[----:B------:R-:W-:Y:S05]  /*0a70*/  BSYNC.RECONVERGENT B1 ;  /* 0x0000000000017941 */ /* 0x000fea0003800200 */
.L_x_6:
[----:B------:R-:W0:Y:S01]  /*0a80*/  LDC.64 R10, c[0x0][0x3e0] ;  /* 0x0000f800ff0a7b82 */ /* 0x000e220000000a00 */
[----:B------:R-:W1:Y:S07]  /*0a90*/  LDCU UR7, c[0x0][0x3c0] ;  /* 0x00007800ff0777ac */ /* 0x000e6e0008000800 */
[----:B------:R-:W2:Y:S01]  /*0aa0*/  LDC R9, c[0x0][0x3dc] ;  /* 0x0000f700ff097b82 */ /* 0x000ea20000000800 */
[----:B-1----:R-:W-:Y:S01]  /*0ab0*/  FADD R8, R8, UR7 ;  /* 0x0000000708087e21 */ /* 0x002fe20008000000 */
[----:B0-----:R-:W0:Y:S08]  /*0ac0*/  MUFU.RCP R2, R11 ;  /* 0x0000000b00027308 */ /* 0x001e300000001000 */
[----:B------:R-:W1:Y:S01]  /*0ad0*/  FCHK P0, R10, R11 ;  /* 0x0000000b0a007302 */ /* 0x000e620000000000 */
[----:B0-----:R-:W-:-:S04]  /*0ae0*/  FFMA R3, R2, -R11, 1 ;  /* 0x3f80000002037423 */ /* 0x001fc8000000080b */
[----:B------:R-:W-:-:S04]  /*0af0*/  FFMA R3, R2, R3, R2 ;  /* 0x0000000302037223 */ /* 0x000fc80000000002 */
[----:B------:R-:W-:-:S04]  /*0b00*/  FFMA R5, R3, R10, RZ ;  /* 0x0000000a03057223 */ /* 0x000fc800000000ff */
[----:B------:R-:W-:-:S04]  /*0b10*/  FFMA R2, R5, -R11, R10 ;  /* 0x8000000b05027223 */ /* 0x000fc8000000000a */
[----:B------:R-:W-:Y:S01]  /*0b20*/  FFMA R4, R3, R2, R5 ;  /* 0x0000000203047223 */ /* 0x000fe20000000005 */
[----:B--2---:R-:W-:Y:S01]  /*0b30*/  FMUL R3, R9, 1.37989995168416391530e+36 ;  /* 0x7b84e12909037820 */ /* 0x004fe20000400000 */
[----:B-1----:R-:W-:Y:S06]  /*0b40*/  @!P0 BRA `(.L_x_8) ;  /* 0x0000000000148947 */ /* 0x002fec0003800000 */
[----:B------:R-:W0:Y:S01]  /*0b50*/  LDCU.64 UR8, c[0x0][0x3e0] ;  /* 0x00007c00ff0877ac */ /* 0x000e220008000a00 */
[----:B------:R-:W-:Y:S02]  /*0b60*/  MOV R10, 0xba0 ;  /* 0x00000ba0000a7802 */ /* 0x000fe40000000f00 */
[----:B0-----:R-:W-:Y:S01]  /*0b70*/  MOV R4, UR8 ;  /* 0x0000000800047c02 */ /* 0x001fe20008000f00 */
[----:B------:R-:W-:-:S07]  /*0b80*/  IMAD.U32 R5, RZ, RZ, UR9 ;  /* 0x00000009ff057e24 */ /* 0x000fce000f8e00ff */
[----:B---3--:R-:W-:Y:S05]  /*0b90*/  CALL.REL.NOINC `($__internal_0_$__cuda_sm3x_div_rn_noftz_f32_slowpath) ;  /* 0x0000001400b47944 */ /* 0x008fea0003c00000 */
.L_x_8:
[----:B------:R-:W0:Y:S01]  /*0ba0*/  LDC R10, c[0x0][0x3f4] ;  /* 0x0000fd00ff0a7b82 */ /* 0x000e220000000800 */
[----:B------:R-:W-:Y:S01]  /*0bb0*/  UMOV UR7, 0x7a02a1c9 ;  /* 0x7a02a1c900077882 */ /* 0x000fe20000000000 */
[----:B------:R-:W-:Y:S01]  /*0bc0*/  FFMA R3, R3, 1.703399938514293973e-35, -R4 ;  /* 0x05b522f503037823 */ /* 0x000fe20000000804 */
[----:B------:R-:W-:-:S05]  /*0bd0*/  MOV R11, UR7 ;  /* 0x00000007000b7c02 */ /* 0x000fca0008000f00 */
[----:B------:R-:W1:Y:S01]  /*0be0*/  LDC R9, c[0x0][0x388] ;  /* 0x0000e200ff097b82 */ /* 0x000e620000000800 */
[----:B0-----:R-:W0:Y:S08]  /*0bf0*/  MUFU.RCP R2, R10 ;  /* 0x0000000a00027308 */ /* 0x001e300000001000 */
[----:B------:R-:W2:Y:S01]  /*0c00*/  FCHK P0, R11, R10 ;  /* 0x0000000a0b007302 */ /* 0x000ea20000000000 */
[----:B-1----:R-:W-:Y:S01]  /*0c10*/  ISETP.GE.AND P2, PT, R9, 0x1, PT ;  /* 0x000000010900780c */ /* 0x002fe20003f46270 */
[----:B0-----:R-:W-:-:S04]  /*0c20*/  FFMA R5, R2, -R10, 1 ;  /* 0x3f80000002057423 */ /* 0x001fc8000000080a */
[----:B------:R-:W-:-:S04]  /*0c30*/  FFMA R2, R2, R5, R2 ;  /* 0x0000000502027223 */ /* 0x000fc80000000002 */
[----:B------:R-:W-:-:S04]  /*0c40*/  FFMA R5, R2, 1.69569996104095219445e+35, RZ ;  /* 0x7a02a1c902057823 */ /* 0x000fc800000000ff */
[----:B------:R-:W-:-:S04]  /*0c50*/  FFMA R9, R5, -R10, 1.69569996104095219445e+35 ;  /* 0x7a02a1c905097423 */ /* 0x000fc8000000080a */
[----:B------:R-:W-:Y:S01]  /*0c60*/  FFMA R2, R2, R9, R5 ;  /* 0x0000000902027223 */ /* 0x000fe20000000005 */
[----:B------:R-:W-:Y:S01]  /*0c70*/  FADD R9, R3, 1.66189998080000000000e+10 ;  /* 0x5077a47403097421 */ /* 0x000fe20000000000 */
[----:B--2---:R-:W-:Y:S06]  /*0c80*/  @!P0 BRA `(.L_x_9) ;  /* 0x0000000000188947 */ /* 0x004fec0003800000 */
[----:B------:R-:W0:Y:S01]  /*0c90*/  LDCU UR7, c[0x0][0x3f4] ;  /* 0x00007e80ff0777ac */ /* 0x000e220008000800 */
[----:B------:R-:W-:Y:S01]  /*0ca0*/  IMAD.MOV.U32 R4, RZ, RZ, 0x7a02a1c9 ;  /* 0x7a02a1c9ff047424 */ /* 0x000fe200078e00ff */
[----:B------:R-:W-:Y:S02]  /*0cb0*/  MOV R10, 0xce0 ;  /* 0x00000ce0000a7802 */ /* 0x000fe40000000f00 */
[----:B0-----:R-:W-:-:S07]  /*0cc0*/  MOV R5, UR7 ;  /* 0x0000000700057c02 */ /* 0x001fce0008000f00 */
[----:B---3--:R-:W-:Y:S05]  /*0cd0*/  CALL.REL.NOINC `($__internal_0_$__cuda_sm3x_div_rn_noftz_f32_slowpath) ;  /* 0x0000001400647944 */ /* 0x008fea0003c00000 */
[----:B------:R-:W-:-:S07]  /*0ce0*/  IMAD.MOV.U32 R2, RZ, RZ, R4 ;  /* 0x000000ffff027224 */ /* 0x000fce00078e0004 */
.L_x_9:
[----:B------:R-:W0:Y:S08]  /*0cf0*/  LDC R14, c[0x0][0x408] ;  /* 0x00010200ff0e7b82 */ /* 0x000e300000000800 */
[----:B------:R-:W1:Y:S08]  /*0d00*/  LDC.64 R10, c[0x0][0x400] ;  /* 0x00010000ff0a7b82 */ /* 0x000e700000000a00 */
[----:B------:R-:W2:Y:S01]  /*0d10*/  LDC.64 R12, c[0x0][0x3f8] ;  /* 0x0000fe00ff0c7b82 */ /* 0x000ea20000000a00 */
[----:B0-----:R-:W0:Y:S08]  /*0d20*/  MUFU.RCP R4, R14 ;  /* 0x0000000e00047308 */ /* 0x001e300000001000 */
[----:B-1----:R-:W1:Y:S01]  /*0d30*/  FCHK P0, R11, R14 ;  /* 0x0000000e0b007302 */ /* 0x002e620000000000 */
[----:B0-----:R-:W-:-:S04]  /*0d40*/  FFMA R3, R4, -R14, 1 ;  /* 0x3f80000004037423 */ /* 0x001fc8000000080e */
[----:B------:R-:W-:Y:S01]  /*0d50*/  FFMA R4, R4, R3, R4 ;  /* 0x0000000304047223 */ /* 0x000fe20000000004 */
[----:B--2---:R-:W-:-:S03]  /*0d60*/  FADD R3, R12, R13 ;  /* 0x0000000d0c037221 */ /* 0x004fc60000000000 */
[----:B------:R-:W-:Y:S01]  /*0d70*/  FFMA R5, R4, R11, RZ ;  /* 0x0000000b04057223 */ /* 0x000fe200000000ff */
[----:B------:R-:W-:Y:S01]  /*0d80*/  FADD R2, R3, R2 ;  /* 0x0000000203027221 */ /* 0x000fe20000000000 */
[----:B------:R-:W-:Y:S02]  /*0d90*/  FMUL R3, R10, -1.3134999633075053676e-36 ;  /* 0x83df7afe0a037820 */ /* 0x000fe40000400000 */
[----:B------:R-:W-:-:S04]  /*0da0*/  FFMA R12, R5, -R14, R11 ;  /* 0x8000000e050c7223 */ /* 0x000fc8000000000b */
        /* <DEDUP_REMOVED lines=8> */
.L_x_10:
[----:B------:R-:W-:Y:S01]  /*0e30*/  FADD R12, RZ, R4 ;  /* 0x00000004ff0c7221 */ /* 0x000fe20000000000 */
[----:B------:R-:W-:Y:S03]  /*0e40*/  BSSY.RECONVERGENT B1, `(.L_x_11) ;  /* 0x000000e000017945 */ /* 0x000fe60003800200 */
[----:B------:R-:W0:Y:S08]  /*0e50*/  MUFU.RCP R4, R12 ;  /* 0x0000000c00047308 */ /* 0x000e300000001000 */
[----:B------:R-:W1:Y:S01]  /*0e60*/  FCHK P0, R3, R12 ;  /* 0x0000000c03007302 */ /* 0x000e620000000000 */
[----:B0-----:R-:W-:-:S04]  /*0e70*/  FFMA R5, -R12, R4, 1 ;  /* 0x3f8000000c057423 */ /* 0x001fc80000000104 */
[----:B------:R-:W-:-:S04]  /*0e80*/  FFMA R4, R4, R5, R4 ;  /* 0x0000000504047223 */ /* 0x000fc80000000004 */
[----:B------:R-:W-:-:S04]  /*0e90*/  FFMA R5, R3, R4, RZ ;  /* 0x0000000403057223 */ /* 0x000fc800000000ff */
[----:B------:R-:W-:-:S04]  /*0ea0*/  FFMA R10, -R12, R5, R3 ;  /* 0x000000050c0a7223 */ /* 0x000fc80000000103 */
[----:B------:R-:W-:Y:S01]  /*0eb0*/  FFMA R5, R4, R10, R5 ;  /* 0x0000000a04057223 */ /* 0x000fe20000000005 */
[----:B-1----:R-:W-:Y:S06]  /*0ec0*/  @!P0 BRA `(.L_x_12) ;  /* 0x0000000000148947 */ /* 0x002fec0003800000 */
[----:B------:R-:W-:Y:S01]  /*0ed0*/  MOV R4, R3 ;  /* 0x0000000300047202 */ /* 0x000fe20000000f00 */
[----:B------:R-:W-:Y:S01]  /*0ee0*/  IMAD.MOV.U32 R5, RZ, RZ, R12 ;  /* 0x000000ffff057224 */ /* 0x000fe200078e000c */
[----:B------:R-:W-:-:S07]  /*0ef0*/  MOV R10, 0xf10 ;  /* 0x00000f10000a7802 */ /* 0x000fce0000000f00 */
[----:B---3--:R-:W-:Y:S05]  /*0f00*/  CALL.REL.NOINC `($__internal_0_$__cuda_sm3x_div_rn_noftz_f32_slowpath) ;  /* 0x0000001000d87944 */ /* 0x008fea0003c00000 */
[----:B------:R-:W-:-:S07]  /*0f10*/  MOV R5, R4 ;  /* 0x0000000400057202 */ /* 0x000fce0000000f00 */
.L_x_12:
[----:B------:R-:W-:Y:S05]  /*0f20*/  BSYNC.RECONVERGENT B1 ;  /* 0x0000000000017941 */ /* 0x000fea0003800200 */
.L_x_11:
[----:B------:R-:W-:Y:S05]  /*0f30*/  @!P2 BRA `(.L_x_13) ;  /* 0x0000000400b0a947 */ /* 0x000fea0003800000 */
[----:B------:R-:W0:Y:S01]  /*0f40*/  MUFU.RCP R4, R5 ;  /* 0x0000000500047308 */ /* 0x000e220000001000 */
[----:B------:R-:W1:Y:S01]  /*0f50*/  LDC R10, c[0x0][0x388] ;  /* 0x0000e200ff0a7b82 */ /* 0x000e620000000800 */
[----:B------:R-:W-:Y:S06]  /*0f60*/  BSSY.RECONVERGENT B1, `(.L_x_14) ;  /* 0x000000c000017945 */ /* 0x000fec0003800200 */
[----:B------:R-:W2:Y:S01]  /*0f70*/  FCHK P0, R2, R5 ;  /* 0x0000000502007302 */ /* 0x000ea20000000000 */
[----:B0-----:R-:W-:-:S04]  /*0f80*/  FFMA R3, R4, -R5, 1 ;  /* 0x3f80000004037423 */ /* 0x001fc80000000805 */
[----:B------:R-:W-:-:S04]  /*0f90*/  FFMA R9, R4, R3, R4 ;  /* 0x0000000304097223 */ /* 0x000fc80000000004 */
[----:B------:R-:W-:Y:S01]  /*0fa0*/  FFMA R4, R2, R9, RZ ;  /* 0x0000000902047223 */ /* 0x000fe200000000ff */
[----:B-1----:R-:W-:-:S03]  /*0fb0*/  LOP3.LUT R3, R10, 0x7ffffff0, RZ, 0xc0, !PT ;  /* 0x7ffffff00a037812 */ /* 0x002fc600078ec0ff */
[----:B------:R-:W-:-:S04]  /*0fc0*/  FFMA R8, R4, -R5, R2 ;  /* 0x8000000504087223 */ /* 0x000fc80000000002 */
[----:B------:R-:W-:Y:S01]  /*0fd0*/  FFMA R4, R9, R8, R4 ;  /* 0x0000000809047223 */ /* 0x000fe20000000004 */
[----:B--2---:R-:W-:Y:S06]  /*0fe0*/  @!P0 BRA `(.L_x_15) ;  /* 0x00000000000c8947 */ /* 0x004fec0003800000 */
[----:B------:R-:W-:Y:S01]  /*0ff0*/  IMAD.MOV.U32 R4, RZ, RZ, R2 ;  /* 0x000000ffff047224 */ /* 0x000fe200078e0002 */
[----:B------:R-:W-:-:S07]  /*1000*/  MOV R10, 0x1020 ;  /* 0x00001020000a7802 */ /* 0x000fce0000000f00 */
[----:B---3--:R-:W-:Y:S05]  /*1010*/  CALL.REL.NOINC `($__internal_0_$__cuda_sm3x_div_rn_noftz_f32_slowpath) ;  /* 0x0000001000947944 */ /* 0x008fea0003c00000 */
.L_x_15:
[----:B------:R-:W-:Y:S05]  /*1020*/  BSYNC.RECONVERGENT B1 ;  /* 0x0000000000017941 */ /* 0x000fea0003800200 */
.L_x_14:
[----:B------:R-:W0:Y:S08]  /*1030*/  LDC R12, c[0x0][0x388] ;  /* 0x0000e200ff0c7b82 */ /* 0x000e300000000800 */
[----:B------:R-:W1:Y:S01]  /*1040*/  LDC.64 R10, c[0x0][0x3e8] ;  /* 0x0000fa00ff0a7b82 */ /* 0x000e620000000a00 */
[C---:B0-----:R-:W-:Y:S02]  /*1050*/  LOP3.LUT R8, R12.reuse, 0xf, RZ, 0xc0, !PT ;  /* 0x0000000f0c087812 */ /* 0x041fe400078ec0ff */
[----:B------:R-:W-:-:S02]  /*1060*/  LOP3.LUT R5, R12, 0x7, RZ, 0xc0, !PT ;  /* 0x000000070c057812 */ /* 0x000fc400078ec0ff */
[----:B------:R-:W-:Y:S01]  /*1070*/  LOP3.LUT P1, RZ, R12, 0xf, RZ, 0xc0, !PT ;  /* 0x0000000f0cff7812 */ /* 0x000fe2000782c0ff */
[----:B------:R-:W-:Y:S01]  /*1080*/  VIADD R8, R8, 0xffffffff ;  /* 0xffffffff08087836 */ /* 0x000fe20000000000 */
[----:B------:R-:W-:Y:S02]  /*1090*/  IADD3 R5, PT, PT, R5, -0x1, RZ ;  /* 0xffffffff05057810 */ /* 0x000fe40007ffe0ff */
[----:B-1----:R-:W-:Y:S02]  /*10a0*/  IADD3 R10, P4, PT, R10, 0x20, RZ ;  /* 0x000000200a0a7810 */ /* 0x002fe40007f9e0ff */
[----:B------:R-:W-:Y:S02]  /*10b0*/  ISETP.GE.U32.AND P3, PT, R5, 0x3, PT ;  /* 0x000000030500780c */ /* 0x000fe40003f66070 */
[----:B------:R-:W-:Y:S01]  /*10c0*/  IADD3.X R9, PT, PT, RZ, R11, RZ, P4, !PT ;  /* 0x0000000bff097210 */ /* 0x000fe200027fe4ff */
[----:B------:R-:W-:Y:S01]  /*10d0*/  HFMA2 R11, -RZ, RZ, 0, 0 ;  /* 0x00000000ff0b7431 */ /* 0x000fe200000001ff */
[----:B------:R-:W-:Y:S01]  /*10e0*/  ISETP.GE.U32.AND P2, PT, R8, 0x7, PT ;  /* 0x000000070800780c */ /* 0x000fe20003f46070 */
[----:B------:R-:W-:Y:S01]  /*10f0*/  IMAD.MOV R8, RZ, RZ, -R3 ;  /* 0x000000ffff087224 */ /* 0x000fe200078e0a03 */
[----:B------:R-:W-:-:S02]  /*1100*/  LOP3.LUT P0, RZ, R12, 0x7, RZ, 0xc0, !PT ;  /* 0x000000070cff7812 */ /* 0x000fc4000780c0ff */
[----:B------:R-:W-:-:S11]  /*1110*/  LOP3.LUT R5, R12, 0x3, RZ, 0xc0, !PT ;  /* 0x000000030c057812 */ /* 0x000fd600078ec0ff */
.L_x_22:
[----:B------:R-:W-:Y:S01]  /*1120*/  FSETP.GT.AND P4, PT, R0, R7, PT ;  /* 0x000000070000720b */ /* 0x000fe20003f84000 */
[----:B------:R-:W-:-:S12]  /*1130*/  BSSY.RECONVERGENT B1, `(.L_x_16) ;  /* 0x0000047000017945 */ /* 0x000fd80003800200 */
[----:B012-4-:R-:W-:Y:S05]  /*1140*/  @!P4 BRA `(.L_x_17) ;  /* 0x000000040014c947 */ /* 0x017fea0003800000 */
[----:B------:R-:W0:Y:S01]  /*1150*/  LDCU UR7, c[0x0][0x388] ;  /* 0x00007100ff0777ac */ /* 0x000e220008000800 */
[----:B------:R-:W-:Y:S01]  /*1160*/  IMAD.MOV.U32 R15, RZ, RZ, RZ ;  /* 0x000000ffff0f7224 */ /* 0x000fe200078e00ff */
[----:B0-----:R-:W-:-:S09]  /*1170*/  UISETP.GE.U32.AND UP0, UPT, UR7, 0x10, UPT ;  /* 0x000000100700788c */ /* 0x001fd2000bf06070 */
[----:B------:R-:W-:Y:S05]  /*1180*/  BRA.U !UP0, `(.L_x_18) ;  /* 0x00000001086c7547 */ /* 0x000fea000b800000 */
[----:B------:R-:W-:Y:S01]  /*1190*/  MOV R14, R10 ;  /* 0x0000000a000e7202 */ /* 0x000fe20000000f00 */
[----:B------:R-:W-:Y:S01]  /*11a0*/  IMAD.MOV.U32 R15, RZ, RZ, R9 ;  /* 0x000000ffff0f7224 */ /* 0x000fe200078e0009 */
[----:B------:R-:W-:-:S07]  /*11b0*/  MOV R0, R8 ;  /* 0x0000000800007202 */ /* 0x000fce0000000f00 */
.L_x_19:
[----:B0-----:R-:W-:Y:S01]  /*11c0*/  IMAD.MOV.U32 R12, RZ, RZ, R14 ;  /* 0x000000ffff0c7224 */ /* 0x001fe200078e000e */
[----:B------:R-:W-:Y:S01]  /*11d0*/  MOV R13, R15 ;  /* 0x0000000f000d7202 */ /* 0x000fe20000000f00 */
[----:B------:R-:W-:-:S03]  /*11e0*/  VIADD R0, R0, 0x10 ;  /* 0x0000001000007836 */ /* 0x000fc60000000000 */
[----:B------:R-:W-:Y:S01]  /*11f0*/  IADD3 R14, P5, PT, R12, 0x40, RZ ;  /* 0x000000400c0e7810 */ /* 0x000fe20007fbe0ff */
[----:B------:R0:W-:Y:S01]  /*1200*/  STG.E desc[UR4][R12.64+-0x20], R2 ;  /* 0xffffe0020c007986 */ /* 0x0001e2000c101904 */
[----:B------:R-:W-:Y:S02]  /*1210*/  ISETP.NE.AND P4, PT, R0, RZ, PT ;  /* 0x000000ff0000720c */ /* 0x000fe40003f85270 */
[----:B------:R-:W-:Y:S01]  /*1220*/  IADD3.X R15, PT, PT, RZ, R13, RZ, P5, !PT ;  /* 0x0000000dff0f7210 */ /* 0x000fe20002ffe4ff */
[----:B------:R0:W-:Y:S04]  /*1230*/  STG.E desc[UR4][R12.64+-0x1c], R2 ;  /* 0xffffe4020c007986 */ /* 0x0001e8000c101904 */
        /* <DEDUP_REMOVED lines=13> */
[----:B------:R0:W-:Y:S01]  /*1310*/  STG.E desc[UR4][R12.64+0x1c], R2 ;  /* 0x00001c020c007986 */ /* 0x0001e2000c101904 */
[----:B------:R-:W-:Y:S05]  /*1320*/  @P4 BRA `(.L_x_19) ;  /* 0xfffffffc00a44947 */ /* 0x000fea000383ffff */
[----:B------:R-:W-:-:S07]  /*1330*/  IMAD.MOV.U32 R15, RZ, RZ, R3 ;  /* 0x000000ffff0f7224 */ /* 0x000fce00078e0003 */
.L_x_18:
[----:B------:R-:W-:Y:S01]  /*1340*/  MOV R0, R4 ;  /* 0x0000000400007202 */ /* 0x000fe20000000f00 */
[----:B------:R-:W-:Y:S06]  /*1350*/  @!P1 BRA `(.L_x_17) ;  /* 0x0000000000909947 */ /* 0x000fec0003800000 */
[----:B------:R-:W-:Y:S05]  /*1360*/  @!P2 BRA `(.L_x_20) ;  /* 0x00000000002ca947 */ /* 0x000fea0003800000 */
[----:B0-----:R-:W0:Y:S02]  /*1370*/  LDC.64 R12, c[0x0][0x3e8] ;  /* 0x0000fa00ff0c7b82 */ /* 0x001e240000000a00 */
[----:B0-----:R-:W-:-:S04]  /*1380*/  IMAD.WIDE.U32 R12, R15, 0x4, R12 ;  /* 0x000000040f0c7825 */ /* 0x001fc800078e000c */
[----:B------:R-:W-:Y:S01]  /*1390*/  VIADD R15, R15, 0x8 ;  /* 0x000000080f0f7836 */ /* 0x000fe20000000000 */
[----:B------:R1:W-:Y:S04]  /*13a0*/  STG.E desc[UR4][R12.64], R2 ;  /* 0x000000020c007986 */ /* 0x0003e8000c101904 */
[----:B------:R1:W-:Y:S04]  /*13b0*/  STG.E desc[UR4][R12.64+0x4], R2 ;  /* 0x000004020c007986 */ /* 0x0003e8000c101904 */
[----:B------:R1:W-:Y:S04]  /*13c0*/  STG.E desc[UR4][R12.64+0x8], R2 ;  /* 0x000008020c007986 */ /* 0x0003e8000c101904 */
[----:B------:R1:W-:Y:S04]  /*13d0*/  STG.E desc[UR4][R12.64+0xc], R2 ;  /* 0x00000c020c007986 */ /* 0x0003e8000c101904 */
[----:B------:R1:W-:Y:S04]  /*13e0*/  STG.E desc[UR4][R12.64+0x10], R2 ;  /* 0x000010020c007986 */ /* 0x0003e8000c101904 */
[----:B------:R1:W-:Y:S04]  /*13f0*/  STG.E desc[UR4][R12.64+0x14], R2 ;  /* 0x000014020c007986 */ /* 0x0003e8000c101904 */
[----:B------:R1:W-:Y:S04]  /*1400*/  STG.E desc[UR4][R12.64+0x18], R2 ;  /* 0x000018020c007986 */ /* 0x0003e8000c101904 */
[----:B------:R1:W-:Y:S02]  /*1410*/  STG.E desc[UR4][R12.64+0x1c], R2 ;  /* 0x00001c020c007986 */ /* 0x0003e4000c101904 */
.L_x_20:
[----:B------:R-:W-:Y:S01]  /*1420*/  MOV R0, R4 ;  /* 0x0000000400007202 */ /* 0x000fe20000000f00 */
[----:B------:R-:W-:Y:S06]  /*1430*/  @!P0 BRA `(.L_x_17) ;  /* 0x0000000000588947 */ /* 0x000fec0003800000 */
[----:B------:R-:W-:Y:S01]  /*1440*/  ISETP.NE.AND P4, PT, R5, RZ, PT ;  /* 0x000000ff0500720c */ /* 0x000fe20003f85270 */
[----:B------:R-:W-:-:S12]  /*1450*/  @!P3 BRA `(.L_x_21) ;  /* 0x00000000001cb947 */ /* 0x000fd80003800000 */
[----:B01----:R-:W0:Y:S02]  /*1460*/  LDC.64 R12, c[0x0][0x3e8] ;  /* 0x0000fa00ff0c7b82 */ /* 0x003e240000000a00 */
[----:B0-----:R-:W-:-:S04]  /*1470*/  IMAD.WIDE.U32 R12, R15, 0x4, R12 ;  /* 0x000000040f0c7825 */ /* 0x001fc800078e000c */
[----:B------:R-:W-:Y:S01]  /*1480*/  VIADD R15, R15, 0x4 ;  /* 0x000000040f0f7836 */ /* 0x000fe20000000000 */
[----:B------:R2:W-:Y:S04]  /*1490*/  STG.E desc[UR4][R12.64], R2 ;  /* 0x000000020c007986 */ /* 0x0005e8000c101904 */
[----:B------:R2:W-:Y:S04]  /*14a0*/  STG.E desc[UR4][R12.64+0x4], R2 ;  /* 0x000004020c007986 */ /* 0x0005e8000c101904 */
[----:B------:R2:W-:Y:S04]  /*14b0*/  STG.E desc[UR4][R12.64+0x8], R2 ;  /* 0x000008020c007986 */ /* 0x0005e8000c101904 */
[----:B------:R2:W-:Y:S02]  /*14c0*/  STG.E desc[UR4][R12.64+0xc], R2 ;  /* 0x00000c020c007986 */ /* 0x0005e4000c101904 */
.L_x_21:
[----:B------:R-:W-:Y:S01]  /*14d0*/  MOV R0, R4 ;  /* 0x0000000400007202 */ /* 0x000fe20000000f00 */
[----:B------:R-:W-:Y:S06]  /*14e0*/  @!P4 BRA `(.L_x_17) ;  /* 0x00000000002cc947 */ /* 0x000fec0003800000 */
[----:B012---:R-:W0:Y:S01]  /*14f0*/  LDC.64 R12, c[0x0][0x3e8] ;  /* 0x0000fa00ff0c7b82 */ /* 0x007e220000000a00 */
[----:B------:R-:W-:Y:S01]  /*1500*/  ISETP.NE.AND P4, PT, R5, 0x1, PT ;  /* 0x000000010500780c */ /* 0x000fe20003f85270 */
[----:B------:R-:W-:Y:S02]  /*1510*/  IMAD.MOV.U32 R0, RZ, RZ, R4 ;  /* 0x000000ffff007224 */ /* 0x000fe400078e0004 */
[----:B0-----:R-:W-:-:S05]  /*1520*/  IMAD.WIDE.U32 R12, R15, 0x4, R12 ;  /* 0x000000040f0c7825 */ /* 0x001fca00078e000c */
[----:B------:R4:W-:Y:S05]  /*1530*/  STG.E desc[UR4][R12.64], R2 ;  /* 0x000000020c007986 */ /* 0x0009ea000c101904 */
[----:B------:R-:W-:Y:S05]  /*1540*/  @!P4 BRA `(.L_x_17) ;  /* 0x000000000014c947 */ /* 0x000fea0003800000 */
[----:B------:R-:W-:Y:S01]  /*1550*/  ISETP.NE.AND P4, PT, R5, 0x2, PT ;  /* 0x000000020500780c */ /* 0x000fe20003f85270 */
[----:B------:R0:W-:Y:S01]  /*1560*/  STG.E desc[UR4][R12.64+0x4], R2 ;  /* 0x000004020c007986 */ /* 0x0001e2000c101904 */
[----:B------:R-:W-:-:S11]  /*1570*/  MOV R0, R4 ;  /* 0x0000000400007202 */ /* 0x000fd60000000f00 */
[----:B------:R0:W-:Y:S01]  /*1580*/  @P4 STG.E desc[UR4][R12.64+0x8], R2 ;  /* 0x000008020c004986 */ /* 0x0001e2000c101904 */
[----:B------:R-:W-:-:S07]  /*1590*/  @P4 IMAD.MOV.U32 R0, RZ, RZ, R4 ;  /* 0x000000ffff004224 */ /* 0x000fce00078e0004 */
.L_x_17:
[----:B------:R-:W-:Y:S05]  /*15a0*/  BSYNC.RECONVERGENT B1 ;  /* 0x0000000000017941 */ /* 0x000fea0003800200 */
.L_x_16:
[----:B------:R-:W5:Y:S01]  /*15b0*/  LDCU UR7, c[0x0][0x384] ;  /* 0x00007080ff0777ac */ /* 0x000f620008000800 */
[----:B------:R-:W-:-:S04]  /*15c0*/  IADD3 R11, PT, PT, R11, 0x1, RZ ;  /* 0x000000010b0b7810 */ /* 0x000fc80007ffe0ff */
[----:B-----5:R-:W-:-:S13]  /*15d0*/  ISETP.NE.AND P4, PT, R11, UR7, PT ;  /* 0x000000070b007c0c */ /* 0x020fda000bf85270 */
[----:B------:R-:W-:Y:S05]  /*15e0*/  @!P4 BRA `(.L_x_3) ;  /* 0x0000000800e8c947 */ /* 0x000fea0003800000 */
[----:B------:R-:W-:Y:S05]  /*15f0*/  BRA `(.L_x_22) ;  /* 0xfffffff800c87947 */ /* 0x000fea000383ffff */
.L_x_13:
[----:B------:R-:W0:Y:S01]  /*1600*/  LDC R10, c[0x0][0x384] ;  /* 0x0000e100ff0a7b82 */ /* 0x000e220000000800 */
[----:B------:R-:W1:Y:S01]  /*1610*/  LDCU.64 UR8, c[0x0][0x3b0] ;  /* 0x00007600ff0877ac */ /* 0x000e620008000a00 */
[----:B------:R-:W-:Y:S02]  /*1620*/  HFMA2 R3, -RZ, RZ, 34.3125, 28.265625 ;  /* 0x504a4f11ff037431 */ /* 0x000fe400000001ff */
[----:B------:R-:W-:Y:S01]  /*1630*/  IMAD.MOV.U32 R2, RZ, RZ, 0x7f800000 ;  /* 0x7f800000ff027424 */ /* 0x000fe200078e00ff */
[----:B------:R-:W2:Y:S01]  /*1640*/  LDCU UR7, c[0x0][0x3bc] ;  /* 0x00007780ff0777ac */ /* 0x000ea20008000800 */
[----:B------:R-:W-:Y:S02]  /*1650*/  IMAD.MOV.U32 R5, RZ, RZ, 0x3f000000 ;  /* 0x3f000000ff057424 */ /* 0x000fe400078e00ff */
[----:B------:R-:W-:-:S04]  /*1660*/  FFMA R2, R2, -R3, +INF ;  /* 0x7f80000002027423 */ /* 0x000fc80000000803 */
[----:B------:R-:W-:Y:S01]  /*1670*/  FMUL R2, R2, -0.43429449200630187988 ;  /* 0xbede5bd902027820 */ /* 0x000fe20000400000 */
[----:B-1----:R-:W-:-:S03]  /*1680*/  FADD R3, RZ, UR8 ;  /* 0x00000008ff037e21 */ /* 0x002fc60008000000 */
[----:B--2---:R-:W-:Y:S01]  /*1690*/  FFMA R2, RZ, R2, UR7 ;  /* 0x00000007ff027e23 */ /* 0x004fe20008000002 */
[C---:B0-----:R-:W-:Y:S01]  /*16a0*/  ISETP.GE.U32.AND P0, PT, R10.reuse, 0x4, PT ;  /* 0x000000040a00780c */ /* 0x041fe20003f06070 */
[----:B------:R-:W-:Y:S01]  /*16b0*/  FADD R3, R3, -UR9 ;  /* 0x8000000903037e21 */ /* 0x000fe20008000000 */
[----:B------:R-:W-:Y:S01]  /*16c0*/  LOP3.LUT R4, R10, 0x3, RZ, 0xc0, !PT ;  /* 0x000000030a047812 */ /* 0x000fe200078ec0ff */
[----:B------:R-:W-:-:S10]  /*16d0*/  FFMA R5, |R2|, -R5, 0.5 ;  /* 0x3f00000002057423 */ /* 0x000fd40000000a05 */
[----:B------:R-:W-:Y:S05]  /*16e0*/  @!P0 BRA `(.L_x_23) ;  /* 0x0000000800088947 */ /* 0x000fea0003800000 */
[----:B------:R-:W0:Y:S01]  /*16f0*/  MUFU.RSQ R14, R5 ;  /* 0x00000005000e7308 */ /* 0x000e220000001400 */
[----:B------:R-:W-:Y:S02]  /*1700*/  LOP3.LUT R10, R10, 0x7ffffffc, RZ, 0xc0, !PT ;  /* 0x7ffffffc0a0a7812 */ /* 0x000fe400078ec0ff */
[----:B------:R-:W-:Y:S01]  /*1710*/  MOV R11, RZ ;  /* 0x000000ff000b7202 */ /* 0x000fe20000000f00 */
[C---:B0-----:R-:W-:Y:S01]  /*1720*/  FMUL R12, R14.reuse, R5 ;  /* 0x000000050e0c7220 */ /* 0x041fe20000400000 */
[----:B------:R-:W-:-:S07]  /*1730*/  FMUL R13, R14, 0.5 ;  /* 0x3f0000000e0d7820 */ /* 0x000fce0000400000 */
.L_x_29:
[----:B------:R-:W-:Y:S01]  /*1740*/  FSETP.GT.AND P1, PT, R0, R7, PT ;  /* 0x000000070000720b */ /* 0x000fe20003f24000 */
[----:B------:R-:W-:Y:S01]  /*1750*/  BSSY.RECONVERGENT B1, `(.L_x_24) ;  /* 0x000007a000017945 */ /* 0x000fe20003800200 */
[----:B------:R-:W-:-:S03]  /*1760*/  IADD3 R11, PT, PT, R11, 0x4, RZ ;  /* 0x000000040b0b7810 */ /* 0x000fc60007ffe0ff */
[----:B------:R-:W-:Y:S01]  /*1770*/  BSSY.RELIABLE B2, `(.L_x_25) ;  /* 0x000005c000027945 */ /* 0x000fe20003800100 */
[----:B------:R-:W-:-:S07]  /*1780*/  ISETP.NE.AND P0, PT, R11, R10, PT ;  /* 0x0000000a0b00720c */ /* 0x000fce0003f05270 */
[----:B------:R-:W-:Y:S06]  /*1790*/  @!P1 BRA `(.L_x_26) ;  /* 0x0000000000e09947 */ /* 0x000fec0003800000 */
[----:B------:R-:W-:Y:S01]  /*17a0*/  FFMA R15, -R12, R13, 0.5 ;  /* 0x3f0000000c0f7423 */ /* 0x000fe2000000010d */
[C---:B------:R-:W-:Y:S01]  /*17b0*/  FSETP.NEU.AND P1, PT, |R2|.reuse, 1, PT ;  /* 0x3f8000000200780b */ /* 0x040fe20003f2d200 */
[----:B------:R-:W-:Y:S01]  /*17c0*/  IMAD.MOV.U32 R17, RZ, RZ, 0x3d10ecef ;  /* 0x3d10ecefff117424 */ /* 0x000fe200078e00ff */
[----:B------:R-:W-:Y:S01]  /*17d0*/  FSETP.GT.AND P2, PT, |R2|, 0.56000000238418579102, PT ;  /* 0x3f0f5c290200780b */ /* 0x000fe20003f44200 */
[----:B------:R-:W-:Y:S01]  /*17e0*/  FFMA R15, R12, R15, R12 ;  /* 0x0000000f0c0f7223 */ /* 0x000fe2000000000c */
[----:B------:R-:W0:Y:S04]  /*17f0*/  LDCU UR7, c[0x0][0x3b8] ;  /* 0x00007700ff0777ac */ /* 0x000e280008000800 */
[----:B------:R-:W-:Y:S02]  /*1800*/  FSEL R15, R15, RZ, P1 ;  /* 0x000000ff0f0f7208 */ /* 0x000fe40000800000 */
[----:B------:R-:W-:-:S02]  /*1810*/  FSETP.GT.AND P1, PT, R2, 0.56000000238418579102, PT ;  /* 0x3f0f5c290200780b */ /* 0x000fc40003f24000 */
[----:B------:R-:W-:-:S04]  /*1820*/  FSEL R15, R15, |R2|, P2 ;  /* 0x400000020f0f7208 */ /* 0x000fc80001000000 */
[----:B------:R-:W-:-:S05]  /*1830*/  LOP3.LUT R15, R15, 0x80000000, R2, 0xb8, !PT ;  /* 0x800000000f0f7812 */ /* 0x000fca00078eb802 */
[----:B------:R-:W-:-:S04]  /*1840*/  FMUL R0, R15, R15 ;  /* 0x0000000f0f007220 */ /* 0x000fc80000400000 */
[----:B------:R-:W-:-:S04]  /*1850*/  FFMA R17, R0, R17, 0.016980519518256187439 ;  /* 0x3c8b1abb00117423 */ /* 0x000fc80000000011 */
[----:B------:R-:W-:-:S04]  /*1860*/  FFMA R17, R0, R17, 0.030762933194637298584 ;  /* 0x3cfc028c00117423 */ /* 0x000fc80000000011 */
[----:B------:R-:W-:-:S04]  /*1870*/  FFMA R17, R0, R17, 0.044709417968988418579 ;  /* 0x3d37213900117423 */ /* 0x000fc80000000011 */
[----:B------:R-:W-:-:S04]  /*1880*/  FFMA R17, R0, R17, 0.074989043176174163818 ;  /* 0x3d9993db00117423 */ /* 0x000fc80000000011 */
[----:B------:R-:W-:-:S04]  /*1890*/  FFMA R17, R0, R17, 0.16666707396507263184 ;  /* 0x3e2aaac600117423 */ /* 0x000fc80000000011 */
[----:B------:R-:W-:-:S04]  /*18a0*/  FMUL R0, R0, R17 ;  /* 0x0000001100007220 */ /* 0x000fc80000400000 */
[----:B------:R-:W-:Y:S01]  /*18b0*/  FFMA R0, R15, R0, R15 ;  /* 0x000000000f007223 */ /* 0x000fe2000000000f */
[----:B------:R-:W-:-:S04]  /*18c0*/  MOV R15, 0x3fd774eb ;  /* 0x3fd774eb000f7802 */ /* 0x000fc80000000f00 */
[----:B------:R-:W-:-:S05]  /*18d0*/  FSEL R14, R0, -R0, P2 ;  /* 0x80000000000e7208 */ /* 0x000fca0001000000 */
[----:B------:R-:W-:-:S04]  /*18e0*/  @!P1 FFMA R0, R15, 0.93318945169448852539, R14 ;  /* 0x3f6ee5810f009823 */ /* 0x000fc8000000000e */
[----:B------:R-:W-:-:S04]  /*18f0*/  @P2 FADD R0, R0, R0 ;  /* 0x0000000000002221 */ /* 0x000fc80000000000 */
[----:B0-----:R-:W-:-:S04]  /*1900*/  FADD R0, |R0|, UR7 ;  /* 0x0000000700007e21 */ /* 0x001fc80008000200 */
[----:B------:R-:W-:-:S04]  /*1910*/  FADD R0, R0, R3 ;  /* 0x0000000300007221 */ /* 0x000fc80000000000 */
[----:B------:R-:W-:-:S05]  /*1920*/  FADD R0, R0, -1.1412266758270561695e-05 ;  /* 0xb73f775000007421 */ /* 0x000fca0000000000 */
[----:B------:R-:W-:-:S04]  /*1930*/  FSETP.GTU.AND P1, PT, R0, R8, PT ;  /* 0x000000080000720b */ /* 0x000fc80003f2c000 */
[----:B------:R-:W-:-:S04]  /*1940*/  FSEL R0, R0, R9, P1 ;  /* 0x0000000900007208 */ /* 0x000fc80000800000 */
[----:B------:R-:W-:-:S13]  /*1950*/  FSETP.GT.AND P1, PT, R0, R7, PT ;  /* 0x000000070000720b */ /* 0x000fda0003f24000 */
[----:B------:R-:W-:Y:S05]  /*1960*/  @!P1 BRA `(.L_x_27) ;  /* 0x0000000000e49947 */ /* 0x000fea0003800000 */
[----:B------:R-:W-:Y:S01]  /*1970*/  FFMA R15, -R12, R13, 0.5 ;  /* 0x3f0000000c0f7423 */ /* 0x000fe2000000010d */
[C---:B------:R-:W-:Y:S01]  /*1980*/  FSETP.NEU.AND P1, PT, |R2|.reuse, 1, PT ;  /* 0x3f8000000200780b */ /* 0x040fe20003f2d200 */
[----:B------:R-:W-:Y:S01]  /*1990*/  HFMA2 R17, -RZ, RZ, 1.265625, -5052 ;  /* 0x3d10ecefff117431 */ /* 0x000fe200000001ff */
        /* <DEDUP_REMOVED lines=15> */
[----:B------:R-:W-:-:S04]  /*1a90*/  IMAD.MOV.U32 R15, RZ, RZ, 0x3fd774eb ;  /* 0x3fd774ebff0f7424 */ /* 0x000fc800078e00ff */
[----:B------:R-:W-:-:S05]  /*1aa0*/  FSEL R14, R0, -R0, P2 ;  /* 0x80000000000e7208 */ /* 0x000fca0001000000 */
[----:B------:R-:W-:-:S04]  /*1ab0*/  @!P1 FFMA R0, R15, 0.93318945169448852539, R14 ;  /* 0x3f6ee5810f009823 */ /* 0x000fc8000000000e */
[----:B------:R-:W-:-:S04]  /*1ac0*/  @P2 FADD R0, R0, R0 ;  /* 0x0000000000002221 */ /* 0x000fc80000000000 */
[----:B0-----:R-:W-:-:S04]  /*1ad0*/  FADD R0, |R0|, UR7 ;  /* 0x0000000700007e21 */ /* 0x001fc80008000200 */
[----:B------:R-:W-:-:S04]  /*1ae0*/  FADD R0, R0, R3 ;  /* 0x0000000300007221 */ /* 0x000fc80000000000 */
[----:B------:R-:W-:-:S05]  /*1af0*/  FADD R0, R0, -1.1412266758270561695e-05 ;  /* 0xb73f775000007421 */ /* 0x000fca0000000000 */
[----:B------:R-:W-:-:S04]  /*1b00*/  FSETP.GTU.AND P1, PT, R0, R8, PT ;  /* 0x000000080000720b */ /* 0x000fc80003f2c000 */
[----:B------:R-:W-:-:S09]  /*1b10*/  FSEL R0, R0, R9, P1 ;  /* 0x0000000900007208 */ /* 0x000fd20000800000 */
.L_x_26:
[----:B------:R-:W-:-:S13]  /*1b20*/  FSETP.GT.AND P1, PT, R0, R7, PT ;  /* 0x000000070000720b */ /* 0x000fda0003f24000 */
[----:B------:R-:W-:Y:S05]  /*1b30*/  @!P1 BREAK.RELIABLE B2 ;  /* 0x0000000000029942 */ /* 0x000fea0003800100 */
[----:B------:R-:W-:Y:S05]  /*1b40*/  @!P1 BRA `(.L_x_28) ;  /* 0x0000000000e89947 */ /* 0x000fea0003800000 */
[----:B------:R-:W-:Y:S01]  /*1b50*/  FFMA R15, -R12, R13, 0.5 ;  /* 0x3f0000000c0f7423 */ /* 0x000fe2000000010d */
[C---:B------:R-:W-:Y:S01]  /*1b60*/  FSETP.NEU.AND P1, PT, |R2|.reuse, 1, PT ;  /* 0x3f8000000200780b */ /* 0x040fe20003f2d200 */
[----:B------:R-:W0:Y:S01]  /*1b70*/  LDCU UR7, c[0x0][0x3b8] ;  /* 0x00007700ff0777ac */ /* 0x000e220008000800 */
[----:B------:R-:W-:Y:S01]  /*1b80*/  FSETP.GT.AND P2, PT, |R2|, 0.56000000238418579102, PT ;  /* 0x3f0f5c290200780b */ /* 0x000fe20003f44200 */
[----:B------:R-:W-:Y:S01]  /*1b90*/  FFMA R15, R12, R15, R12 ;  /* 0x0000000f0c0f7223 */ /* 0x000fe2000000000c */
[----:B------:R-:W-:-:S04]  /*1ba0*/  MOV R17, 0x3d10ecef ;  /* 0x3d10ecef00117802 */ /* 0x000fc80000000f00 */
[----:B------:R-:W-:Y:S02]  /*1bb0*/  FSEL R15, R15, RZ, P1 ;  /* 0x000000ff0f0f7208 */ /* 0x000fe40000800000 */
[----:B------:R-:W-:Y:S02]  /*1bc0*/  FSETP.GT.AND P1, PT, R2, 0.56000000238418579102, PT ;  /* 0x3f0f5c290200780b */ /* 0x000fe40003f24000 */
        /* <DEDUP_REMOVED lines=10> */
[----:B------:R-:W-:-:S04]  /*1c70*/  HFMA2 R15, -RZ, RZ, 1.9599609375, 20144 ;  /* 0x3fd774ebff0f7431 */ /* 0x000fc800000001ff */
        /* <DEDUP_REMOVED lines=8> */
.L_x_27:
[----:B------:R-:W-:-:S13]  /*1d00*/  FSETP.GT.AND P1, PT, R0, R7, PT ;  /* 0x000000070000720b */ /* 0x000fda0003f24000 */
[----:B------:R-:W-:Y:S05]  /*1d10*/  @!P1 BREAK.RELIABLE B2 ;  /* 0x0000000000029942 */ /* 0x000fea0003800100 */
[----:B------:R-:W-:Y:S05]  /*1d20*/  @!P1 BRA `(.L_x_28) ;  /* 0x0000000000709947 */ /* 0x000fea0003800000 */
[----:B------:R-:W-:Y:S05]  /*1d30*/  BSYNC.RELIABLE B2 ;  /* 0x0000000000027941 */ /* 0x000fea0003800100 */
.L_x_25:
        /* <DEDUP_REMOVED lines=27> */
.L_x_28:
[----:B------:R-:W-:Y:S05]  /*1ef0*/  BSYNC.RECONVERGENT B1 ;  /* 0x0000000000017941 */ /* 0x000fea0003800200 */
.L_x_24:
[----:B------:R-:W-:Y:S05]  /*1f00*/  @P0 BRA `(.L_x_29) ;  /* 0xfffffff8000c0947 */ /* 0x000fea000383ffff */
.L_x_23:
[----:B------:R-:W-:-:S13]  /*1f10*/  ISETP.NE.AND P0, PT, R4, RZ, PT ;  /* 0x000000ff0400720c */ /* 0x000fda0003f05270 */
[----:B------:R-:W-:Y:S05]  /*1f20*/  @!P0 BRA `(.L_x_3) ;  /* 0x0000000000988947 */ /* 0x000fea0003800000 */
[----:B------:R0:W1:Y:S01]  /*1f30*/  MUFU.RSQ R10, R5 ;  /* 0x00000005000a7308 */ /* 0x0000620000001400 */
[----:B------:R-:W-:-:S07]  /*1f40*/  HFMA2 R11, -RZ, RZ, 0, 0 ;  /* 0x00000000ff0b7431 */ /* 0x000fce00000001ff */
.L_x_32:
[----:B------:R-:W-:Y:S01]  /*1f50*/  FSETP.GT.AND P1, PT, R0, R7, PT ;  /* 0x000000070000720b */ /* 0x000fe20003f24000 */
[----:B------:R-:W-:Y:S01]  /*1f60*/  VIADD R11, R11, 0x1 ;  /* 0x000000010b0b7836 */ /* 0x000fe20000000000 */
[----:B------:R-:W-:Y:S04]  /*1f70*/  BSSY.RECONVERGENT B1, `(.L_x_30) ;  /* 0x0000020000017945 */ /* 0x000fe80003800200 */
[----:B------:R-:W-:-:S07]  /*1f80*/  ISETP.NE.AND P0, PT, R11, R4, PT ;  /* 0x000000040b00720c */ /* 0x000fce0003f05270 */
[----:B------:R-:W-:Y:S06]  /*1f90*/  @!P1 BRA `(.L_x_31) ;  /* 0x0000000000749947 */ /* 0x000fec0003800000 */
[C---:B-1----:R-:W-:Y:S01]  /*1fa0*/  FMUL R0, R10.reuse, R5 ;  /* 0x000000050a007220 */ /* 0x042fe20000400000 */
[----:B------:R-:W-:Y:S01]  /*1fb0*/  FMUL R13, R10, 0.5 ;  /* 0x3f0000000a0d7820 */ /* 0x000fe20000400000 */
[C---:B------:R-:W-:Y:S01]  /*1fc0*/  FSETP.NEU.AND P1, PT, |R2|.reuse, 1, PT ;  /* 0x3f8000000200780b */ /* 0x040fe20003f2d200 */
[----:B------:R-:W1:Y:S01]  /*1fd0*/  LDCU UR7, c[0x0][0x3b8] ;  /* 0x00007700ff0777ac */ /* 0x000e620008000800 */
[----:B------:R-:W-:Y:S01]  /*1fe0*/  FSETP.GT.AND P2, PT, |R2|, 0.56000000238418579102, PT ;  /* 0x3f0f5c290200780b */ /* 0x000fe20003f44200 */
[----:B------:R-:W-:Y:S01]  /*1ff0*/  FFMA R13, -R0, R13, 0.5 ;  /* 0x3f000000000d7423 */ /* 0x000fe2000000010d */
[----:B------:R-:W-:-:S03]  /*2000*/  MOV R15, 0x3d10ecef ;  /* 0x3d10ecef000f7802 */ /* 0x000fc60000000f00 */
[----:B------:R-:W-:-:S05]  /*2010*/  FFMA R13, R0, R13, R0 ;  /* 0x0000000d000d7223 */ /* 0x000fca0000000000 */
        /* <DEDUP_REMOVED lines=16> */
[----:B-1----:R-:W-:-:S04]  /*2120*/  FADD R0, |R0|, UR7 ;  /* 0x0000000700007e21 */ /* 0x002fc80008000200 */
[----:B------:R-:W-:-:S04]  /*2130*/  FADD R0, R0, R3 ;  /* 0x0000000300007221 */ /* 0x000fc80000000000 */
[----:B------:R-:W-:-:S05]  /*2140*/  FADD R0, R0, -1.1412266758270561695e-05 ;  /* 0xb73f775000007421 */ /* 0x000fca0000000000 */
[----:B------:R-:W-:-:S04]  /*2150*/  FSETP.GTU.AND P1, PT, R0, R8, PT ;  /* 0x000000080000720b */ /* 0x000fc80003f2c000 */
[----:B------:R-:W-:-:S09]  /*2160*/  FSEL R0, R0, R9, P1 ;  /* 0x0000000900007208 */ /* 0x000fd20000800000 */
.L_x_31:
[----:B------:R-:W-:Y:S05]  /*2170*/  BSYNC.RECONVERGENT B1 ;  /* 0x0000000000017941 */ /* 0x000fea0003800200 */
.L_x_30:
[----:B------:R-:W-:Y:S05]  /*2180*/  @P0 BRA `(.L_x_32) ;  /* 0xfffffffc00700947 */ /* 0x000fea000383ffff */
.L_x_3:
[----:B------:R-:W-:Y:S05]  /*2190*/  BSYNC.RECONVERGENT B0 ;  /* 0x0000000000007941 */ /* 0x000fea0003800200 */
.L_x_2:
[----:B------:R-:W-:Y:S05]  /*21a0*/  WARPSYNC.ALL ;  /* 0x0000000000007948 */ /* 0x000fea0003800000 */
[----:B012-4-:R-:W0:Y:S01]  /*21b0*/  F2F.F64.F32 R2, R0 ;  /* 0x0000000000027310 */ /* 0x017e220000201800 */
[----:B------:R-:W-:Y:S01]  /*21c0*/  MOV R8, 0x0 ;  /* 0x0000000000087802 */ /* 0x000fe20000000f00 */
[----:B------:R-:W1:Y:S01]  /*21d0*/  LDCU.64 UR4, c[0x4][0x8] ;  /* 0x01000100ff0477ac */ /* 0x000e620008000a00 */
[----:B---3--:R-:W-:-:S04]  /*21e0*/  IADD3 R6, P0, P1, R1, 0x20, R6 ;  /* 0x0000002001067810 */ /* 0x008fc8000791e006 */
[----:B------:R-:W2:Y:S01]  /*21f0*/  LDC.64 R8, c[0x4][R8] ;  /* 0x0100000008087b82 */ /* 0x000ea20000000a00 */
[----:B------:R-:W-:Y:S01]  /*2200*/  IADD3.X R7, PT, PT, RZ, UR6, RZ, P0, P1 ;  /* 0x00000006ff077c10 */ /* 0x000fe200087e24ff */
[----:B0-----:R0:W-:Y:S01]  /*2210*/  STL.64 [R1+0x20], R2 ;  /* 0x0000200201007387 */ /* 0x0011e20000100a00 */
[----:B-1----:R-:W-:Y:S01]  /*2220*/  IMAD.U32 R4, RZ, RZ, UR4 ;  /* 0x00000004ff047e24 */ /* 0x002fe2000f8e00ff */
[----:B------:R-:W-:-:S07]  /*2230*/  MOV R5, UR5 ;  /* 0x0000000500057c02 */ /* 0x000fce0008000f00 */
[----:B------:R-:W-:-:S07]  /*2240*/  LEPC R20, `(.L_x_33) ;  /* 0x000000001014794e */ /* 0x000fce0000000000 */
[----:B0-2---:R-:W-:Y:S05]  /*2250*/  CALL.ABS.NOINC R8 ;  /* 0x0000000008007343 */ /* 0x005fea0003c00000 */
.L_x_33:
[----:B------:R-:W-:Y:S05]  /*2260*/  EXIT ;  /* 0x000000000000794d */ /* 0x000fea0003800000 */
        .weak           $__internal_0_$__cuda_sm3x_div_rn_noftz_f32_slowpath
        .type           $__internal_0_$__cuda_sm3x_div_rn_noftz_f32_slowpath,@function
        .size           $__internal_0_$__cuda_sm3x_div_rn_noftz_f32_slowpath,(.L_x_46 - $__internal_0_$__cuda_sm3x_div_rn_noftz_f32_slowpath)
$__internal_0_$__cuda_sm3x_div_rn_noftz_f32_slowpath:
[----:B------:R-:W-:Y:S01]  /*2270*/  SHF.R.U32.HI R12, RZ, 0x17, R5 ;  /* 0x00000017ff0c7819 */ /* 0x000fe20000011605 */
[----:B------:R-:W-:Y:S01]  /*2280*/  BSSY.RECONVERGENT B2, `(.L_x_34) ;  /* 0x0000062000027945 */ /* 0x000fe20003800200 */
[----:B------:R-:W-:Y:S02]  /*2290*/  SHF.R.U32.HI R11, RZ, 0x17, R4 ;  /* 0x00000017ff0b7819 */ /* 0x000fe40000011604 */
[----:B------:R-:W-:Y:S02]  /*22a0*/  LOP3.LUT R12, R12, 0xff, RZ, 0xc0, !PT ;  /* 0x000000ff0c0c7812 */ /* 0x000fe400078ec0ff */
[----:B------:R-:W-:Y:S02]  /*22b0*/  LOP3.LUT R13, R11, 0xff, RZ, 0xc0, !PT ;  /* 0x000000ff0b0d7812 */ /* 0x000fe400078ec0ff */
[----:B------:R-:W-:-:S03]  /*22c0*/  IADD3 R15, PT, PT, R12, -0x1, RZ ;  /* 0xffffffff0c0f7810 */ /* 0x000fc60007ffe0ff */
[----:B------:R-:W-:Y:S01]  /*22d0*/  VIADD R14, R13, 0xffffffff ;  /* 0xffffffff0d0e7836 */ /* 0x000fe20000000000 */
[----:B------:R-:W-:-:S04]  /*22e0*/  ISETP.GT.U32.AND P0, PT, R15, 0xfd, PT ;  /* 0x000000fd0f00780c */ /* 0x000fc80003f04070 */
[----:B------:R-:W-:-:S13]  /*22f0*/  ISETP.GT.U32.OR P0, PT, R14, 0xfd, P0 ;  /* 0x000000fd0e00780c */ /* 0x000fda0000704470 */
[----:B------:R-:W-:Y:S01]  /*2300*/  @!P0 MOV R11, RZ ;  /* 0x000000ff000b8202 */ /* 0x000fe20000000f00 */
[----:B------:R-:W-:Y:S06]  /*2310*/  @!P0 BRA `(.L_x_35) ;  /* 0x00000000005c8947 */ /* 0x000fec0003800000 */
[----:B------:R-:W-:Y:S02]  /*2320*/  FSETP.GTU.FTZ.AND P0, PT, |R4|, +INF , PT ;  /* 0x7f8000000400780b */ /* 0x000fe40003f1c200 */
[----:B------:R-:W-:-:S04]  /*2330*/  FSETP.GTU.FTZ.AND P1, PT, |R5|, +INF , PT ;  /* 0x7f8000000500780b */ /* 0x000fc80003f3c200 */
[----:B------:R-:W-:-:S13]  /*2340*/  PLOP3.LUT P0, PT, P0, P1, PT, 0xf8, 0x8f ;  /* 0x00000000008f781c */ /* 0x000fda0000703f70 */
[----:B------:R-:W-:Y:S05]  /*2350*/  @P0 BRA `(.L_x_36) ;  /* 0x00000004004c0947 */ /* 0x000fea0003800000 */
[----:B------:R-:W-:-:S13]  /*2360*/  LOP3.LUT P0, RZ, R5, 0x7fffffff, R4, 0xc8, !PT ;  /* 0x7fffffff05ff7812 */ /* 0x000fda000780c804 */
[----:B------:R-:W-:Y:S05]  /*2370*/  @!P0 BRA `(.L_x_37) ;  /* 0x00000004003c8947 */ /* 0x000fea0003800000 */
[C---:B------:R-:W-:Y:S02]  /*2380*/  FSETP.NEU.FTZ.AND P1, PT, |R4|.reuse, +INF , PT ;  /* 0x7f8000000400780b */ /* 0x040fe40003f3d200 */
[----:B------:R-:W-:Y:S02]  /*2390*/  FSETP.NEU.FTZ.AND P3, PT, |R5|, +INF , PT ;  /* 0x7f8000000500780b */ /* 0x000fe40003f7d200 */
[----:B------:R-:W-:-:S11]  /*23a0*/  FSETP.NEU.FTZ.AND P0, PT, |R4|, +INF , PT ;  /* 0x7f8000000400780b */ /* 0x000fd60003f1d200 */
[----:B------:R-:W-:Y:S05]  /*23b0*/  @!P3 BRA !P1, `(.L_x_37) ;  /* 0x00000004002cb947 */ /* 0x000fea0004800000 */
[----:B------:R-:W-:-:S04]  /*23c0*/  LOP3.LUT P1, RZ, R4, 0x7fffffff, RZ, 0xc0, !PT ;  /* 0x7fffffff04ff7812 */ /* 0x000fc8000782c0ff */
[----:B------:R-:W-:-:S13]  /*23d0*/  PLOP3.LUT P1, PT, P3, P1, PT, 0x2f, 0xf2 ;  /* 0x0000000000f2781c */ /* 0x000fda0001f22577 */
[----:B------:R-:W-:Y:S05]  /*23e0*/  @P1 BRA `(.L_x_38) ;  /* 0x0000000400181947 */ /* 0x000fea0003800000 */
[----:B------:R-:W-:-:S04]  /*23f0*/  LOP3.LUT P1, RZ, R5, 0x7fffffff, RZ, 0xc0, !PT ;  /* 0x7fffffff05ff7812 */ /* 0x000fc8000782c0ff */
[----:B------:R-:W-:-:S13]  /*2400*/  PLOP3.LUT P0, PT, P0, P1, PT, 0x2f, 0xf2 ;  /* 0x0000000000f2781c */ /* 0x000fda0000702577 */
[----:B------:R-:W-:Y:S05]  /*2410*/  @P0 BRA `(.L_x_39) ;  /* 0x0000000400000947 */ /* 0x000fea0003800000 */
[----:B------:R-:W-:Y:S02]  /*2420*/  ISETP.GE.AND P0, PT, R14, RZ, PT ;  /* 0x000000ff0e00720c */ /* 0x000fe40003f06270 */
[----:B------:R-:W-:-:S11]  /*2430*/  ISETP.GE.AND P1, PT, R15, RZ, PT ;  /* 0x000000ff0f00720c */ /* 0x000fd60003f26270 */
[----:B------:R-:W-:Y:S01]  /*2440*/  @P0 MOV R11, RZ ;  /* 0x000000ff000b0202 */ /* 0x000fe20000000f00 */
[----:B------:R-:W-:Y:S02]  /*2450*/  @!P0 IMAD.MOV.U32 R11, RZ, RZ, -0x40 ;  /* 0xffffffc0ff0b8424 */ /* 0x000fe400078e00ff */
[----:B------:R-:W-:Y:S01]  /*2460*/  @!P0 FFMA R4, R4, 1.84467440737095516160e+19, RZ ;  /* 0x5f80000004048823 */ /* 0x000fe200000000ff */
[----:B------:R-:W-:Y:S02]  /*2470*/  @!P1 FFMA R5, R5, 1.84467440737095516160e+19, RZ ;  /* 0x5f80000005059823 */ /* 0x000fe400000000ff */
[----:B------:R-:W-:-:S07]  /*2480*/  @!P1 IADD3 R11, PT, PT, R11, 0x40, RZ ;  /* 0x000000400b0b9810 */ /* 0x000fce0007ffe0ff */
.L_x_35:
[----:B------:R-:W-:Y:S01]  /*2490*/  LEA R14, R12, 0xc0800000, 0x17 ;  /* 0xc08000000c0e7811 */ /* 0x000fe200078eb8ff */
[----:B------:R-:W-:Y:S01]  /*24a0*/  VIADD R13, R13, 0xffffff81 ;  /* 0xffffff810d0d7836 */ /* 0x000fe20000000000 */
[----:B------:R-:W-:Y:S02]  /*24b0*/  BSSY.RECONVERGENT B3, `(.L_x_40) ;  /* 0x0000035000037945 */ /* 0x000fe40003800200 */
[----:B------:R-:W-:Y:S01]  /*24c0*/  IADD3 R14, PT, PT, -R14, R5, RZ ;  /* 0x000000050e0e7210 */ /* 0x000fe20007ffe1ff */
[----:B------:R-:W-:-:S03]  /*24d0*/  IMAD R4, R13, -0x800000, R4 ;  /* 0xff8000000d047824 */ /* 0x000fc600078e0204 */
[----:B------:R0:W1:Y:S01]  /*24e0*/  MUFU.RCP R5, R14 ;  /* 0x0000000e00057308 */ /* 0x0000620000001000 */
[----:B------:R-:W-:Y:S01]  /*24f0*/  FADD.FTZ R15, -R14, -RZ ;  /* 0x800000ff0e0f7221 */ /* 0x000fe20000010100 */
[----:B0-----:R-:W-:-:S04]  /*2500*/  IADD3 R14, PT, PT, R13, 0x7f, -R12 ;  /* 0x0000007f0d0e7810 */ /* 0x001fc80007ffe80c */
[----:B------:R-:W-:Y:S01]  /*2510*/  IADD3 R11, PT, PT, R14, R11, RZ ;  /* 0x0000000b0e0b7210 */ /* 0x000fe20007ffe0ff */
[----:B-1----:R-:W-:-:S04]  /*2520*/  FFMA R16, R5, R15, 1 ;  /* 0x3f80000005107423 */ /* 0x002fc8000000000f */
[----:B------:R-:W-:-:S04]  /*2530*/  FFMA R5, R5, R16, R5 ;  /* 0x0000001005057223 */ /* 0x000fc80000000005 */
[----:B------:R-:W-:-:S04]  /*2540*/  FFMA R16, R4, R5, RZ ;  /* 0x0000000504107223 */ /* 0x000fc800000000ff */
[----:B------:R-:W-:-:S04]  /*2550*/  FFMA R17, R15, R16, R4 ;  /* 0x000000100f117223 */ /* 0x000fc80000000004 */
[----:B------:R-:W-:-:S04]  /*2560*/  FFMA R16, R5, R17, R16 ;  /* 0x0000001105107223 */ /* 0x000fc80000000010 */
[----:B------:R-:W-:-:S04]  /*2570*/  FFMA R15, R15, R16, R4 ;  /* 0x000000100f0f7223 */ /* 0x000fc80000000004 */
[----:B------:R-:W-:-:S05]  /*2580*/  FFMA R4, R5, R15, R16 ;  /* 0x0000000f05047223 */ /* 0x000fca0000000010 */
[----:B------:R-:W-:-:S04]  /*2590*/  SHF.R.U32.HI R12, RZ, 0x17, R4 ;  /* 0x00000017ff0c7819 */ /* 0x000fc80000011604 */
[----:B------:R-:W-:-:S04]  /*25a0*/  LOP3.LUT R12, R12, 0xff, RZ, 0xc0, !PT ;  /* 0x000000ff0c0c7812 */ /* 0x000fc800078ec0ff */
[----:B------:R-:W-:-:S05]  /*25b0*/  IADD3 R17, PT, PT, R12, R11, RZ ;  /* 0x0000000b0c117210 */ /* 0x000fca0007ffe0ff */
[----:B------:R-:W-:-:S05]  /*25c0*/  VIADD R12, R17, 0xffffffff ;  /* 0xffffffff110c7836 */ /* 0x000fca0000000000 */
[----:B------:R-:W-:-:S13]  /*25d0*/  ISETP.GE.U32.AND P0, PT, R12, 0xfe, PT ;  /* 0x000000fe0c00780c */ /* 0x000fda0003f06070 */
[----:B------:R-:W-:Y:S05]  /*25e0*/  @!P0 BRA `(.L_x_41) ;  /* 0x0000000000808947 */ /* 0x000fea0003800000 */
[----:B------:R-:W-:-:S13]  /*25f0*/  ISETP.GT.AND P0, PT, R17, 0xfe, PT ;  /* 0x000000fe1100780c */ /* 0x000fda0003f04270 */
[----:B------:R-:W-:Y:S05]  /*2600*/  @P0 BRA `(.L_x_42) ;  /* 0x00000000006c0947 */ /* 0x000fea0003800000 */
[----:B------:R-:W-:-:S13]  /*2610*/  ISETP.GE.AND P0, PT, R17, 0x1, PT ;  /* 0x000000011100780c */ /* 0x000fda0003f06270 */
[----:B------:R-:W-:Y:S05]  /*2620*/  @P0 BRA `(.L_x_43) ;  /* 0x0000000000740947 */ /* 0x000fea0003800000 */
[----:B------:R-:W-:Y:S02]  /*2630*/  ISETP.GE.AND P0, PT, R17, -0x18, PT ;  /* 0xffffffe81100780c */ /* 0x000fe40003f06270 */
[----:B------:R-:W-:-:S11]  /*2640*/  LOP3.LUT R4, R4, 0x80000000, RZ, 0xc0, !PT ;  /* 0x8000000004047812 */ /* 0x000fd600078ec0ff */
[----:B------:R-:W-:Y:S05]  /*2650*/  @!P0 BRA `(.L_x_43) ;  /* 0x0000000000688947 */ /* 0x000fea0003800000 */
[-CC-:B------:R-:W-:Y:S01]  /*2660*/  FFMA.RZ R11, R5, R15.reuse, R16.reuse ;  /* 0x0000000f050b7223 */ /* 0x180fe2000000c010 */
[----:B------:R-:W-:Y:S01]  /*2670*/  IADD3 R14, PT, PT, R17, 0x20, RZ ;  /* 0x00000020110e7810 */ /* 0x000fe20007ffe0ff */
[-CC-:B------:R-:W-:Y:S01]  /*2680*/  FFMA.RM R12, R5, R15.reuse, R16.reuse ;  /* 0x0000000f050c7223 */ /* 0x180fe20000004010 */
[----:B------:R-:W-:Y:S02]  /*2690*/  ISETP.NE.AND P3, PT, R17, RZ, PT ;  /* 0x000000ff1100720c */ /* 0x000fe40003f65270 */
[----:B------:R-:W-:Y:S01]  /*26a0*/  LOP3.LUT R13, R11, 0x7fffff, RZ, 0xc0, !PT ;  /* 0x007fffff0b0d7812 */ /* 0x000fe200078ec0ff */
[----:B------:R-:W-:Y:S01]  /*26b0*/  FFMA.RP R11, R5, R15, R16 ;  /* 0x0000000f050b7223 */ /* 0x000fe20000008010 */
[----:B------:R-:W-:Y:S02]  /*26c0*/  ISETP.NE.AND P1, PT, R17, RZ, PT ;  /* 0x000000ff1100720c */ /* 0x000fe40003f25270 */
[----:B------:R-:W-:Y:S02]  /*26d0*/  LOP3.LUT R13, R13, 0x800000, RZ, 0xfc, !PT ;  /* 0x008000000d0d7812 */ /* 0x000fe400078efcff */
[----:B------:R-:W-:-:S02]  /*26e0*/  IADD3 R5, PT, PT, -R17, RZ, RZ ;  /* 0x000000ff11057210 */ /* 0x000fc40007ffe1ff */
[----:B------:R-:W-:Y:S02]  /*26f0*/  SHF.L.U32 R14, R13, R14, RZ ;  /* 0x0000000e0d0e7219 */ /* 0x000fe400000006ff */
[----:B------:R-:W-:Y:S02]  /*2700*/  FSETP.NEU.FTZ.AND P0, PT, R11, R12, PT ;  /* 0x0000000c0b00720b */ /* 0x000fe40003f1d000 */
[----:B------:R-:W-:Y:S02]  /*2710*/  SEL R12, R5, RZ, P3 ;  /* 0x000000ff050c7207 */ /* 0x000fe40001800000 */
[----:B------:R-:W-:Y:S02]  /*2720*/  ISETP.NE.AND P1, PT, R14, RZ, P1 ;  /* 0x000000ff0e00720c */ /* 0x000fe40000f25270 */
[----:B------:R-:W-:Y:S02]  /*2730*/  SHF.R.U32.HI R12, RZ, R12, R13 ;  /* 0x0000000cff0c7219 */ /* 0x000fe4000001160d */
[----:B------:R-:W-:-:S02]  /*2740*/  PLOP3.LUT P0, PT, P0, P1, PT, 0xf8, 0x8f ;  /* 0x00000000008f781c */ /* 0x000fc40000703f70 */
[----:B------:R-:W-:Y:S02]  /*2750*/  SHF.R.U32.HI R14, RZ, 0x1, R12 ;  /* 0x00000001ff0e7819 */ /* 0x000fe4000001160c */
[----:B------:R-:W-:-:S04]  /*2760*/  SEL R5, RZ, 0x1, !P0 ;  /* 0x00000001ff057807 */ /* 0x000fc80004000000 */
[----:B------:R-:W-:-:S04]  /*2770*/  LOP3.LUT R5, R5, 0x1, R14, 0xf8, !PT ;  /* 0x0000000105057812 */ /* 0x000fc800078ef80e */
[----:B------:R-:W-:-:S05]  /*2780*/  LOP3.LUT R5, R5, R12, RZ, 0xc0, !PT ;  /* 0x0000000c05057212 */ /* 0x000fca00078ec0ff */
[----:B------:R-:W-:-:S05]  /*2790*/  IMAD.IADD R5, R14, 0x1, R5 ;  /* 0x000000010e057824 */ /* 0x000fca00078e0205 */
[----:B------:R-:W-:Y:S01]  /*27a0*/  LOP3.LUT R4, R5, R4, RZ, 0xfc, !PT ;  /* 0x0000000405047212 */ /* 0x000fe200078efcff */
[----:B------:R-:W-:Y:S06]  /*27b0*/  BRA `(.L_x_43) ;  /* 0x0000000000107947 */ /* 0x000fec0003800000 */
.L_x_42:
[----:B------:R-:W-:-:S04]  /*27c0*/  LOP3.LUT R4, R4, 0x80000000, RZ, 0xc0, !PT ;  /* 0x8000000004047812 */ /* 0x000fc800078ec0ff */
[----:B------:R-:W-:Y:S01]  /*27d0*/  LOP3.LUT R4, R4, 0x7f800000, RZ, 0xfc, !PT ;  /* 0x7f80000004047812 */ /* 0x000fe200078efcff */
[----:B------:R-:W-:Y:S06]  /*27e0*/  BRA `(.L_x_43) ;  /* 0x0000000000047947 */ /* 0x000fec0003800000 */
.L_x_41:
[----:B------:R-:W-:-:S07]  /*27f0*/  LEA R4, R11, R4, 0x17 ;  /* 0x000000040b047211 */ /* 0x000fce00078eb8ff */
.L_x_43:
[----:B------:R-:W-:Y:S05]  /*2800*/  BSYNC.RECONVERGENT B3 ;  /* 0x0000000000037941 */ /* 0x000fea0003800200 */
.L_x_40:
[----:B------:R-:W-:Y:S05]  /*2810*/  BRA `(.L_x_44) ;  /* 0x0000000000207947 */ /* 0x000fea0003800000 */
.L_x_39:
[----:B------:R-:W-:-:S04]  /*2820*/  LOP3.LUT R4, R5, 0x80000000, R4, 0x48, !PT ;  /* 0x8000000005047812 */ /* 0x000fc800078e4804 */
[----:B------:R-:W-:Y:S01]  /*2830*/  LOP3.LUT R4, R4, 0x7f800000, RZ, 0xfc, !PT ;  /* 0x7f80000004047812 */ /* 0x000fe200078efcff */
[----:B------:R-:W-:Y:S06]  /*2840*/  BRA `(.L_x_44) ;  /* 0x0000000000147947 */ /* 0x000fec0003800000 */
.L_x_38:
[----:B------:R-:W-:Y:S01]  /*2850*/  LOP3.LUT R4, R5, 0x80000000, R4, 0x48, !PT ;  /* 0x8000000005047812 */ /* 0x000fe200078e4804 */
[----:B------:R-:W-:Y:S06]  /*2860*/  BRA `(.L_x_44) ;  /* 0x00000000000c7947 */ /* 0x000fec0003800000 */
.L_x_37:
[----:B------:R-:W0:Y:S01]  /*2870*/  MUFU.RSQ R4, -QNAN ;  /* 0xffc0000000047908 */ /* 0x000e220000001400 */
[----:B------:R-:W-:Y:S05]  /*2880*/  BRA `(.L_x_44) ;  /* 0x0000000000047947 */ /* 0x000fea0003800000 */
.L_x_36:
[----:B------:R-:W-:-:S07]  /*2890*/  FADD.FTZ R4, R4, R5 ;  /* 0x0000000504047221 */ /* 0x000fce0000010000 */
.L_x_44:
[----:B------:R-:W-:Y:S05]  /*28a0*/  BSYNC.RECONVERGENT B2 ;  /* 0x0000000000027941 */ /* 0x000fea0003800200 */
.L_x_34:
[----:B------:R-:W-:-:S04]  /*28b0*/  HFMA2 R11, -RZ, RZ, 0, 0 ;  /* 0x00000000ff0b7431 */ /* 0x000fc800000001ff */
[----:B0-----:R-:W-:Y:S05]  /*28c0*/  RET.REL.NODEC R10 `(_Z7computefiifffffffffffffffffffffffPffffffff) ;  /* 0xffffffd40acc7950 */ /* 0x001fea0003c3ffff */
.L_x_45:
[----:B------:R-:W-:-:S00]  /*28d0*/  BRA `(.L_x_45) ;  /* 0xfffffffc00fc7947 */ /* 0x000fc0000383ffff */
[----:B------:R-:W-:-:S00]  /*28e0*/  NOP ;  /* 0x0000000000007918 */ /* 0x000fc00000000000 */
        /* <DEDUP_REMOVED lines=9> */
.L_x_46:


//--------------------- .nv.global.init           --------------------------
	.section	.nv.global.init,"aw",@progbits
	.align	4
.nv.global.init:
	.type		__cudart_i2opi_f,@object
	.size		__cudart_i2opi_f,($str - __cudart_i2opi_f)
__cudart_i2opi_f:
        /*0000*/ 	.byte	0x41, 0x90, 0x43, 0x3c, 0x99, 0x95, 0x62, 0xdb, 0xc0, 0xdd, 0x34, 0xf5, 0xd1, 0x57, 0x27, 0xfc
        /*0010*/ 	.byte	0x29, 0x15, 0x44, 0x4e, 0x6e, 0x83, 0xf9, 0xa2
	.type		$str,@object
	.size		$str,(.L_0 - $str)
$str:
        /*0018*/ 	.byte	0x25, 0x2e, 0x31, 0x37, 0x67, 0x0a, 0x00
.L_0:


//--------------------- .nv.shared.reserved.0     --------------------------
	.section	.nv.shared.reserved.0,"aw",@nobits
	.weak		__nv_reservedSMEM_offset_0_alias
	.size		__nv_reservedSMEM_offset_0_alias, 0, 64
	.other		__nv_reservedSMEM_offset_0_alias,@"STO_CUDA_RESERVED_SHARED STV_DEFAULT"
__nv_reservedSMEM_offset_0_alias:
	.zero		0
	.zero		64


//--------------------- .nv.constant0._Z7computefiifffffffffffffffffffffffPffffffff --------------------------
	.section	.nv.constant0._Z7computefiifffffffffffffffffffffffPffffffff,"a",@progbits
	.sectionflags	@""
	.align	4
.nv.constant0._Z7computefiifffffffffffffffffffffffPffffffff:
	.zero		1036


//--------------------- SYMBOLS --------------------------

	.type		.nv.reservedSmem.offset0,@object
	.size		.nv.reservedSmem.offset0,0x4
	.type		vprintf,@function
